	.target	sm_100a

	.elftype	@"ET_EXEC"


//--------------------- .note.nv.tkinfo           --------------------------
	.section	.note.nv.tkinfo,"",@"SHT_NOTE"
	.sectionflags	@"SHF_NOTE_NV_TKINFO"
	.tkinfo
        /*0018*/ 	.word	0x00000002
        /*0030*/ 	.string	""
        /*0030*/ 	.string	"ptxas"
        /*0030*/ 	.string	"Cuda compilation tools, release 13.0, V13.0.88"
        /*0030*/ 	.string	"Build cuda_13.0.r13.0/compiler.36424714_0"
        /*0030*/ 	.string	"-arch sm_100a -m 64 "



//--------------------- .note.nv.cuinfo           --------------------------
	.section	.note.nv.cuinfo,"",@"SHT_NOTE"
	.sectionflags	@"SHF_NOTE_NV_CUINFO"
        /*0018*/ 	.short	0x0002
        /*001a*/ 	.short	0x0064
        /*001c*/ 	.short	0x0082
	.zero		2


//--------------------- .nv.info                  --------------------------
	.section	.nv.info,"",@"SHT_CUDA_INFO"
	.align	4


	//----- nvinfo : EIATTR_REGCOUNT
	.align		4
        /*0000*/ 	.byte	0x04, 0x2f
        /*0002*/ 	.short	(.L_19 - .L_18)
	.align		4
.L_18:
        /*0004*/ 	.word	index@(_ZN7cutlass13device_kernelINS_4gemm6kernel13GemmUniversalIN4cute5tupleIJiiiiEEENS1_10collective13CollectiveMmaINS1_35MainloopSm100TmaUmmaWarpSpecializedILi3ELi2ELi4ENS5_IJNS4_1CILi2EEENSA_ILi1EEESC_EEEEENS5_IJNSA_ILi128EEESF_NSA_ILi32EEEEEENS_10tfloat32_tENS5_IJlSC_lEEESI_SJ_NS4_8TiledMMAINS4_8MMA_AtomIJNS4_23SM100_MMA_TF32_2x1SM_SSISI_SI_fLi128ELi128ELNS4_4UMMA5MajorE0ELSO_0ELNSN_7ScaleInE0ELSP_0EEEEEENS4_6LayoutINS5_IJSC_SC_SC_EEENS5_IJNSA_ILi0EEESU_SU_EEEEENS5_IJNS4_10UnderscoreESX_SX_EEEEENS4_18SM100_TMA_2SM_LOADENS4_14ComposedLayoutINS4_7SwizzleILi3ELi4ELi3EEENS4_18smem_ptr_flag_bitsILi32EEENSS_INS5_IJNSA_ILi8EEESG_EEENS5_IJSG_SC_EEEEEEEvNS4_8identityES10_S1A_vS1B_EENS_8epilogue10collective18CollectiveEpilogueINS1D_23Sm100TmaWarpSpecializedILi4ELi2ELi16ELb1ELb0EEEJNS5_IJNSA_ILi64EEESF_SG_EEENS5_IJNSS_IS1I_SC_EENSS_INS5_IJNSA_ILi16EEESB_EEENS5_IJSC_S1I_EEEEEEEESI_SJ_SI_SJ_NS1D_6fusion15FusionCallbacksIS1H_NS1Q_17LinearCombinationISI_fSI_fLNS_15FloatRoundStyleE2EEES1J_S1P_JEEENS4_5SM1004TMEM4LOAD26SM100_TMEM_LOAD_32dp32b16xENS4_13SM90_TMA_LOADENS11_INS12_ILi2ELi4ELi3EEES15_NSS_INS5_IJS16_S1L_EEENS5_IJS1L_SC_EEEEEEENS4_39AutoVectorizingCopyWithAssumedAlignmentILi128EEENS4_14SM90_TMA_STOREES25_S27_S27_EEEvvEEEEvNT_6ParamsE)
        /*0008*/ 	.word	0x00000060


	//----- nvinfo : EIATTR_FRAME_SIZE
	.align		4
.L_19:
        /*000c*/ 	.byte	0x04, 0x11
        /*000e*/ 	.short	(.L_21 - .L_20)
	.align		4
.L_20:
        /*0010*/ 	.word	index@($__internal_2_$__cuda_sm10x_tcgen05_guardrail_trap_unallocated_columns_being_dealloced)
        /*0014*/ 	.word	0x00000000


	//----- nvinfo : EIATTR_FRAME_SIZE
	.align		4
.L_21:
        /*0018*/ 	.byte	0x04, 0x11
        /*001a*/ 	.short	(.L_23 - .L_22)
	.align		4
.L_22:
        /*001c*/ 	.word	index@($__internal_1_$__cuda_sm10x_tcgen05_guardrail_trap_phase_invalid_during_alloc)
        /*0020*/ 	.word	0x00000000


	//----- nvinfo : EIATTR_FRAME_SIZE
	.align		4
.L_23:
        /*0024*/ 	.byte	0x04, 0x11
        /*0026*/ 	.short	(.L_25 - .L_24)
	.align		4
.L_24:
        /*0028*/ 	.word	index@($__internal_0_$__cuda_sm10x_tcgen05_guardrail_trap_col_being_dealloced_not_returned_by_alloc)
        /*002c*/ 	.word	0x00000000


	//----- nvinfo : EIATTR_FRAME_SIZE
	.align		4
.L_25:
        /*0030*/ 	.byte	0x04, 0x11
        /*0032*/ 	.short	(.L_27 - .L_26)
	.align		4
.L_26:
        /*0034*/ 	.word	index@(_ZN7cutlass13device_kernelINS_4gemm6kernel13GemmUniversalIN4cute5tupleIJiiiiEEENS1_10collective13CollectiveMmaINS1_35MainloopSm100TmaUmmaWarpSpecializedILi3ELi2ELi4ENS5_IJNS4_1CILi2EEENSA_ILi1EEESC_EEEEENS5_IJNSA_ILi128EEESF_NSA_ILi32EEEEEENS_10tfloat32_tENS5_IJlSC_lEEESI_SJ_NS4_8TiledMMAINS4_8MMA_AtomIJNS4_23SM100_MMA_TF32_2x1SM_SSISI_SI_fLi128ELi128ELNS4_4UMMA5MajorE0ELSO_0ELNSN_7ScaleInE0ELSP_0EEEEEENS4_6LayoutINS5_IJSC_SC_SC_EEENS5_IJNSA_ILi0EEESU_SU_EEEEENS5_IJNS4_10UnderscoreESX_SX_EEEEENS4_18SM100_TMA_2SM_LOADENS4_14ComposedLayoutINS4_7SwizzleILi3ELi4ELi3EEENS4_18smem_ptr_flag_bitsILi32EEENSS_INS5_IJNSA_ILi8EEESG_EEENS5_IJSG_SC_EEEEEEEvNS4_8identityES10_S1A_vS1B_EENS_8epilogue10collective18CollectiveEpilogueINS1D_23Sm100TmaWarpSpecializedILi4ELi2ELi16ELb1ELb0EEEJNS5_IJNSA_ILi64EEESF_SG_EEENS5_IJNSS_IS1I_SC_EENSS_INS5_IJNSA_ILi16EEESB_EEENS5_IJSC_S1I_EEEEEEEESI_SJ_SI_SJ_NS1D_6fusion15FusionCallbacksIS1H_NS1Q_17LinearCombinationISI_fSI_fLNS_15FloatRoundStyleE2EEES1J_S1P_JEEENS4_5SM1004TMEM4LOAD26SM100_TMEM_LOAD_32dp32b16xENS4_13SM90_TMA_LOADENS11_INS12_ILi2ELi4ELi3EEES15_NSS_INS5_IJS16_S1L_EEENS5_IJS1L_SC_EEEEEEENS4_39AutoVectorizingCopyWithAssumedAlignmentILi128EEENS4_14SM90_TMA_STOREES25_S27_S27_EEEvvEEEEvNT_6ParamsE)
        /*0038*/ 	.word	0x00000000


	//----- nvinfo : EIATTR_MIN_STACK_SIZE
	.align		4
.L_27:
        /*003c*/ 	.byte	0x04, 0x12
        /*003e*/ 	.short	(.L_29 - .L_28)
	.align		4
.L_28:
        /*0040*/ 	.word	index@(_ZN7cutlass13device_kernelINS_4gemm6kernel13GemmUniversalIN4cute5tupleIJiiiiEEENS1_10collective13CollectiveMmaINS1_35MainloopSm100TmaUmmaWarpSpecializedILi3ELi2ELi4ENS5_IJNS4_1CILi2EEENSA_ILi1EEESC_EEEEENS5_IJNSA_ILi128EEESF_NSA_ILi32EEEEEENS_10tfloat32_tENS5_IJlSC_lEEESI_SJ_NS4_8TiledMMAINS4_8MMA_AtomIJNS4_23SM100_MMA_TF32_2x1SM_SSISI_SI_fLi128ELi128ELNS4_4UMMA5MajorE0ELSO_0ELNSN_7ScaleInE0ELSP_0EEEEEENS4_6LayoutINS5_IJSC_SC_SC_EEENS5_IJNSA_ILi0EEESU_SU_EEEEENS5_IJNS4_10UnderscoreESX_SX_EEEEENS4_18SM100_TMA_2SM_LOADENS4_14ComposedLayoutINS4_7SwizzleILi3ELi4ELi3EEENS4_18smem_ptr_flag_bitsILi32EEENSS_INS5_IJNSA_ILi8EEESG_EEENS5_IJSG_SC_EEEEEEEvNS4_8identityES10_S1A_vS1B_EENS_8epilogue10collective18CollectiveEpilogueINS1D_23Sm100TmaWarpSpecializedILi4ELi2ELi16ELb1ELb0EEEJNS5_IJNSA_ILi64EEESF_SG_EEENS5_IJNSS_IS1I_SC_EENSS_INS5_IJNSA_ILi16EEESB_EEENS5_IJSC_S1I_EEEEEEEESI_SJ_SI_SJ_NS1D_6fusion15FusionCallbacksIS1H_NS1Q_17LinearCombinationISI_fSI_fLNS_15FloatRoundStyleE2EEES1J_S1P_JEEENS4_5SM1004TMEM4LOAD26SM100_TMEM_LOAD_32dp32b16xENS4_13SM90_TMA_LOADENS11_INS12_ILi2ELi4ELi3EEES15_NSS_INS5_IJS16_S1L_EEENS5_IJS1L_SC_EEEEEEENS4_39AutoVectorizingCopyWithAssumedAlignmentILi128EEENS4_14SM90_TMA_STOREES25_S27_S27_EEEvvEEEEvNT_6ParamsE)
        /*0044*/ 	.word	0x00000000
.L_29:


//--------------------- .nv.compat                --------------------------
	.section	.nv.compat,"",@"SHT_CUDA_COMPAT_INFO"
	.align	4
        /*0000*/ 	.byte	0x02, 0x09, 0x01, 0x00, 0x02, 0x02, 0x02, 0x00, 0x02, 0x05, 0x05, 0x00, 0x03, 0x07, 0x01, 0x01
        /*0010*/ 	.byte	0x02, 0x03, 0x01, 0x00, 0x02, 0x06, 0x01, 0x00, 0x04, 0x0b, 0x08, 0x00, 0x09, 0x00, 0x00, 0x00
        /*0020*/ 	.byte	0x00, 0x00, 0x00, 0x00


//--------------------- .nv.info._ZN7cutlass13device_kernelINS_4gemm6kernel13GemmUniversalIN4cute5tupleIJiiiiEEENS1_10collective13CollectiveMmaINS1_35MainloopSm100TmaUmmaWarpSpecializedILi3ELi2ELi4ENS5_IJNS4_1CILi2EEENSA_ILi1EEESC_EEEEENS5_IJNSA_ILi128EEESF_NSA_ILi32EEEEEENS_10tfloat32_tENS5_IJlSC_lEEESI_SJ_NS4_8TiledMMAINS4_8MMA_AtomIJNS4_23SM100_MMA_TF32_2x1SM_SSISI_SI_fLi128ELi128ELNS4_4UMMA5MajorE0ELSO_0ELNSN_7ScaleInE0ELSP_0EEEEEENS4_6LayoutINS5_IJSC_SC_SC_EEENS5_IJNSA_ILi0EEESU_SU_EEEEENS5_IJNS4_10UnderscoreESX_SX_EEEEENS4_18SM100_TMA_2SM_LOADENS4_14ComposedLayoutINS4_7SwizzleILi3ELi4ELi3EEENS4_18smem_ptr_flag_bitsILi32EEENSS_INS5_IJNSA_ILi8EEESG_EEENS5_IJSG_SC_EEEEEEEvNS4_8identityES10_S1A_vS1B_EENS_8epilogue10collective18CollectiveEpilogueINS1D_23Sm100TmaWarpSpecializedILi4ELi2ELi16ELb1ELb0EEEJNS5_IJNSA_ILi64EEESF_SG_EEENS5_IJNSS_IS1I_SC_EENSS_INS5_IJNSA_ILi16EEESB_EEENS5_IJSC_S1I_EEEEEEEESI_SJ_SI_SJ_NS1D_6fusion15FusionCallbacksIS1H_NS1Q_17LinearCombinationISI_fSI_fLNS_15FloatRoundStyleE2EEES1J_S1P_JEEENS4_5SM1004TMEM4LOAD26SM100_TMEM_LOAD_32dp32b16xENS4_13SM90_TMA_LOADENS11_INS12_ILi2ELi4ELi3EEES15_NSS_INS5_IJS16_S1L_EEENS5_IJS1L_SC_EEEEEEENS4_39AutoVectorizingCopyWithAssumedAlignmentILi128EEENS4_14SM90_TMA_STOREES25_S27_S27_EEEvvEEEEvNT_6ParamsE --------------------------
	.section	.nv.info._ZN7cutlass13device_kernelINS_4gemm6kernel13GemmUniversalIN4cute5tupleIJiiiiEEENS1_10collective13CollectiveMmaINS1_35MainloopSm100TmaUmmaWarpSpecializedILi3ELi2ELi4ENS5_IJNS4_1CILi2EEENSA_ILi1EEESC_EEEEENS5_IJNSA_ILi128EEESF_NSA_ILi32EEEEEENS_10tfloat32_tENS5_IJlSC_lEEESI_SJ_NS4_8TiledMMAINS4_8MMA_AtomIJNS4_23SM100_MMA_TF32_2x1SM_SSISI_SI_fLi128ELi128ELNS4_4UMMA5MajorE0ELSO_0ELNSN_7ScaleInE0ELSP_0EEEEEENS4_6LayoutINS5_IJSC_SC_SC_EEENS5_IJNSA_ILi0EEESU_SU_EEEEENS5_IJNS4_10UnderscoreESX_SX_EEEEENS4_18SM100_TMA_2SM_LOADENS4_14ComposedLayoutINS4_7SwizzleILi3ELi4ELi3EEENS4_18smem_ptr_flag_bitsILi32EEENSS_INS5_IJNSA_ILi8EEESG_EEENS5_IJSG_SC_EEEEEEEvNS4_8identityES10_S1A_vS1B_EENS_8epilogue10collective18CollectiveEpilogueINS1D_23Sm100TmaWarpSpecializedILi4ELi2ELi16ELb1ELb0EEEJNS5_IJNSA_ILi64EEESF_SG_EEENS5_IJNSS_IS1I_SC_EENSS_INS5_IJNSA_ILi16EEESB_EEENS5_IJSC_S1I_EEEEEEEESI_SJ_SI_SJ_NS1D_6fusion15FusionCallbacksIS1H_NS1Q_17LinearCombinationISI_fSI_fLNS_15FloatRoundStyleE2EEES1J_S1P_JEEENS4_5SM1004TMEM4LOAD26SM100_TMEM_LOAD_32dp32b16xENS4_13SM90_TMA_LOADENS11_INS12_ILi2ELi4ELi3EEES15_NSS_INS5_IJS16_S1L_EEENS5_IJS1L_SC_EEEEEEENS4_39AutoVectorizingCopyWithAssumedAlignmentILi128EEENS4_14SM90_TMA_STOREES25_S27_S27_EEEvvEEEEvNT_6ParamsE,"",@"SHT_CUDA_INFO"
	.sectionflags	@""
	.align	4


	//----- nvinfo : EIATTR_CUDA_API_VERSION
	.align		4
        /*0000*/ 	.byte	0x04, 0x37
        /*0002*/ 	.short	(.L_31 - .L_30)
.L_30:
        /*0004*/ 	.word	0x00000082


	//----- nvinfo : EIATTR_KPARAM_INFO
	.align		4
.L_31:
        /*0008*/ 	.byte	0x04, 0x17
        /*000a*/ 	.short	(.L_33 - .L_32)
.L_32:
        /*000c*/ 	.word	0x00000000
        /*0010*/ 	.short	0x0000
        /*0012*/ 	.short	0x0000
        /*0014*/ 	.byte	0x00, 0xf0, 0x01, 0x20


	//----- nvinfo : EIATTR_AT_ENTRY_FRAGMENTS
	.align		4
.L_33:
        /*0018*/ 	.byte	0x04, 0x4f
        /*001a*/ 	.short	(.L_35 - .L_34)


	//   ....[0]....
.L_34:
        /*001c*/ 	.word	0x00000007


	//----- nvinfo : EIATTR_RESERVED_SMEM_USED
	.align		4
.L_35:
        /*0020*/ 	.byte	0x01, 0x41
	.zero		2


	//----- nvinfo : EIATTR_SPARSE_MMA_MASK
	.align		4
        /*0024*/ 	.byte	0x03, 0x50
        /*0026*/ 	.short	0x0000


	//----- nvinfo : EIATTR_TCGEN05_2CTA_USED
	.align		4
        /*0028*/ 	.byte	0x01, 0x52
	.zero		2


	//----- nvinfo : EIATTR_MAXREG_COUNT
	.align		4
        /*002c*/ 	.byte	0x03, 0x1b
        /*002e*/ 	.short	0x00ff


	//----- nvinfo : EIATTR_NUM_BARRIERS
	.align		4
        /*0030*/ 	.byte	0x02, 0x4c
        /*0032*/ 	.byte	0x07
	.zero		1


	//----- nvinfo : EIATTR_EXTERNS
	.align		4
        /*0034*/ 	.byte	0x04, 0x0f
        /*0036*/ 	.short	(.L_37 - .L_36)


	//   ....[0]....
	.align		4
.L_36:
        /*0038*/ 	.word	index@(__assertfail)


	//----- nvinfo : EIATTR_MERCURY_ISA_VERSION
	.align		4
.L_37:
        /*003c*/ 	.byte	0x03, 0x5f
        /*003e*/ 	.short	0x0101


	//----- nvinfo : EIATTR_INT_WARP_WIDE_INSTR_OFFSETS
	.align		4
        /*0040*/ 	.byte	0x04, 0x31
        /*0042*/ 	.short	(.L_39 - .L_38)


	//   ....[0]....
.L_38:
        /*0044*/ 	.word	0x00000cf0


	//   ....[1]....
        /*0048*/ 	.word	0x00000d90


	//   ....[2]....
        /*004c*/ 	.word	0x000020c0


	//   ....[3]....
        /*0050*/ 	.word	0x00003f10


	//   ....[4]....
        /*0054*/ 	.word	0x00003f30


	//   ....[5]....
        /*0058*/ 	.word	0x00003f60


	//   ....[6]....
        /*005c*/ 	.word	0x000048a0


	//   ....[7]....
        /*0060*/ 	.word	0x000048c0


	//   ....[8]....
        /*0064*/ 	.word	0x000049b0


	//   ....[9]....
        /*0068*/ 	.word	0x00004a70


	//   ....[10]....
        /*006c*/ 	.word	0x00004a90


	//   ....[11]....
        /*0070*/ 	.word	0x00004b80


	//   ....[12]....
        /*0074*/ 	.word	0x00004c50


	//   ....[13]....
        /*0078*/ 	.word	0x00004c70


	//   ....[14]....
        /*007c*/ 	.word	0x00004da0


	//   ....[15]....
        /*0080*/ 	.word	0x00004f20


	//   ....[16]....
        /*0084*/ 	.word	0x00004f30


	//   ....[17]....
        /*0088*/ 	.word	0x000050c0


	//----- nvinfo : EIATTR_COOP_GROUP_MASK_REGIDS
	.align		4
.L_39:
        /*008c*/ 	.byte	0x04, 0x29
        /*008e*/ 	.short	(.L_41 - .L_40)


	//   ....[0]....
.L_40:
        /*0090*/ 	.word	0xffffffff


	//   ....[1]....
        /*0094*/ 	.word	0xffffffff


	//   ....[2]....
        /*0098*/ 	.word	0xffffffff


	//   ....[3]....
        /*009c*/ 	.word	0xffffffff


	//   ....[4]....
        /*00a0*/ 	.word	0xffffffff


	//   ....[5]....
        /*00a4*/ 	.word	0xffffffff


	//   ....[6]....
        /*00a8*/ 	.word	0xffffffff


	//   ....[7]....
        /*00ac*/ 	.word	0xffffffff


	//   ....[8]....
        /*00b0*/ 	.word	0xffffffff


	//   ....[9]....
        /*00b4*/ 	.word	0xffffffff


	//   ....[10]....
        /*00b8*/ 	.word	0xffffffff


	//   ....[11]....
        /*00bc*/ 	.word	0xffffffff


	//   ....[12]....
        /*00c0*/ 	.word	0xffffffff


	//   ....[13]....
        /*00c4*/ 	.word	0xffffffff


	//----- nvinfo : EIATTR_COOP_GROUP_INSTR_OFFSETS
	.align		4
.L_41:
        /*00c8*/ 	.byte	0x04, 0x28
        /*00ca*/ 	.short	(.L_43 - .L_42)


	//   ....[0]....
.L_42:
        /*00cc*/ 	.word	0x000000c0


	//   ....[1]....
        /*00d0*/ 	.word	0x00000500


	//   ....[2]....
        /*00d4*/ 	.word	0x00000660


	//   ....[3]....
        /*00d8*/ 	.word	0x000007f0


	//   ....[4]....
        /*00dc*/ 	.word	0x000008e0


	//   ....[5]....
        /*00e0*/ 	.word	0x00000a40


	//   ....[6]....
        /*00e4*/ 	.word	0x00000bd0


	//   ....[7]....
        /*00e8*/ 	.word	0x00000e10


	//   ....[8]....
        /*00ec*/ 	.word	0x00001fa0


	//   ....[9]....
        /*00f0*/ 	.word	0x00002cf0


	//   ....[10]....
        /*00f4*/ 	.word	0x000031c0


	//   ....[11]....
        /*00f8*/ 	.word	0x000031f0


	//   ....[12]....
        /*00fc*/ 	.word	0x00003e10


	//   ....[13]....
        /*0100*/ 	.word	0x00004020


	//----- nvinfo : EIATTR_VRC_CTA_INIT_COUNT
	.align		4
.L_43:
        /*0104*/ 	.byte	0x02, 0x4a
        /*0106*/ 	.byte	0x80
	.zero		1


	//----- nvinfo : EIATTR_SYSCALL_OFFSETS
	.align		4
        /*0108*/ 	.byte	0x04, 0x46
        /*010a*/ 	.short	(.L_45 - .L_44)


	//   ....[0]....
.L_44:
        /*010c*/ 	.word	0x00005bb0


	//   ....[1]....
        /*0110*/ 	.word	0x00005ca0


	//   ....[2]....
        /*0114*/ 	.word	0x00006410


	//   ....[3]....
        /*0118*/ 	.word	0x00006dd0


	//   ....[4]....
        /*011c*/ 	.word	0x00007770


	//   ....[5]....
        /*0120*/ 	.word	0x00008110


	//----- nvinfo : EIATTR_MBARRIER_INSTR_OFFSETS
	.align		4
.L_45:
        /*0124*/ 	.byte	0x04, 0x39
        /*0126*/ 	.short	(.L_47 - .L_46)


	//   ....[0]....
.L_46:
        /*0128*/ 	.word	0x000005f0
        /*012c*/ 	.word	0x000000ff
        /*0130*/ 	.word	0x00000000
        /*0134*/ 	.short	0x0100
        /*0136*/ 	.byte	0x08
	.zero		1


	//   ....[1]....
        /*0138*/ 	.word	0x00000600
        /*013c*/ 	.word	0x000000ff
        /*0140*/ 	.word	0x00000018
        /*0144*/ 	.short	0x0100
        /*0146*/ 	.byte	0x08
	.zero		1


	//   ....[2]....
        /*0148*/ 	.word	0x00000610
        /*014c*/ 	.word	0x000000ff
        /*0150*/ 	.word	0x00000008
        /*0154*/ 	.short	0x0100
        /*0156*/ 	.byte	0x08
	.zero		1


	//   ....[3]....
        /*0158*/ 	.word	0x00000620
        /*015c*/ 	.word	0x000000ff
        /*0160*/ 	.word	0x00000020
        /*0164*/ 	.short	0x0100
        /*0166*/ 	.byte	0x08
	.zero		1


	//   ....[4]....
        /*0168*/ 	.word	0x00000630
        /*016c*/ 	.word	0x000000ff
        /*0170*/ 	.word	0x00000010
        /*0174*/ 	.short	0x0100
        /*0176*/ 	.byte	0x08
	.zero		1


	//   ....[5]....
        /*0178*/ 	.word	0x00000640
        /*017c*/ 	.word	0x000000ff
        /*0180*/ 	.word	0x00000028
        /*0184*/ 	.short	0x0100
        /*0186*/ 	.byte	0x08
	.zero		1


	//   ....[6]....
        /*0188*/ 	.word	0x00000760
        /*018c*/ 	.word	0x000000ff
        /*0190*/ 	.word	0x00000030
        /*0194*/ 	.short	0x0100
        /*0196*/ 	.byte	0x09
	.zero		1


	//   ....[7]....
        /*0198*/ 	.word	0x00000770
        /*019c*/ 	.word	0x000000ff
        /*01a0*/ 	.word	0x00000050
        /*01a4*/ 	.short	0x0100
        /*01a6*/ 	.byte	0x09
	.zero		1


	//   ....[8]....
        /*01a8*/ 	.word	0x00000780
        /*01ac*/ 	.word	0x000000ff
        /*01b0*/ 	.word	0x00000038
        /*01b4*/ 	.short	0x0100
        /*01b6*/ 	.byte	0x09
	.zero		1


	//   ....[9]....
        /*01b8*/ 	.word	0x00000790
        /*01bc*/ 	.word	0x000000ff
        /*01c0*/ 	.word	0x00000058
        /*01c4*/ 	.short	0x0100
        /*01c6*/ 	.byte	0x09
	.zero		1


	//   ....[10]....
        /*01c8*/ 	.word	0x000007a0
        /*01cc*/ 	.word	0x000000ff
        /*01d0*/ 	.word	0x00000040
        /*01d4*/ 	.short	0x0100
        /*01d6*/ 	.byte	0x09
	.zero		1


	//   ....[11]....
        /*01d8*/ 	.word	0x000007b0
        /*01dc*/ 	.word	0x000000ff
        /*01e0*/ 	.word	0x00000060
        /*01e4*/ 	.short	0x0100
        /*01e6*/ 	.byte	0x09
	.zero		1


	//   ....[12]....
        /*01e8*/ 	.word	0x000007c0
        /*01ec*/ 	.word	0x000000ff
        /*01f0*/ 	.word	0x00000048
        /*01f4*/ 	.short	0x0100
        /*01f6*/ 	.byte	0x09
	.zero		1


	//   ....[13]....
        /*01f8*/ 	.word	0x000007d0
        /*01fc*/ 	.word	0x000000ff
        /*0200*/ 	.word	0x00000068
        /*0204*/ 	.short	0x0100
        /*0206*/ 	.byte	0x09
	.zero		1


	//   ....[14]....
        /*0208*/ 	.word	0x000008b0
        /*020c*/ 	.word	0x000000ff
        /*0210*/ 	.word	0x00000070
        /*0214*/ 	.short	0x0100
        /*0216*/ 	.byte	0x08
	.zero		1


	//   ....[15]....
        /*0218*/ 	.word	0x000008c0
        /*021c*/ 	.word	0x000000ff
        /*0220*/ 	.word	0x00000078
        /*0224*/ 	.short	0x0100
        /*0226*/ 	.byte	0x08
	.zero		1


	//   ....[16]....
        /*0228*/ 	.word	0x000009f0
        /*022c*/ 	.word	0x000000ff
        /*0230*/ 	.word	0x00000080
        /*0234*/ 	.short	0x0100
        /*0236*/ 	.byte	0x08
	.zero		1


	//   ....[17]....
        /*0238*/ 	.word	0x00000a00
        /*023c*/ 	.word	0x000000ff
        /*0240*/ 	.word	0x00000090
        /*0244*/ 	.short	0x0100
        /*0246*/ 	.byte	0x08
	.zero		1


	//   ....[18]....
        /*0248*/ 	.word	0x00000a10
        /*024c*/ 	.word	0x000000ff
        /*0250*/ 	.word	0x00000088
        /*0254*/ 	.short	0x0100
        /*0256*/ 	.byte	0x08
	.zero		1


	//   ....[19]....
        /*0258*/ 	.word	0x00000a20
        /*025c*/ 	.word	0x000000ff
        /*0260*/ 	.word	0x00000098
        /*0264*/ 	.short	0x0100
        /*0266*/ 	.byte	0x08
	.zero		1


	//   ....[20]....
        /*0268*/ 	.word	0x00000b40
        /*026c*/ 	.word	0x000000ff
        /*0270*/ 	.word	0x000000a0
        /*0274*/ 	.short	0x0100
        /*0276*/ 	.byte	0x09
	.zero		1


	//   ....[21]....
        /*0278*/ 	.word	0x00000b50
        /*027c*/ 	.word	0x000000ff
        /*0280*/ 	.word	0x000000c0
        /*0284*/ 	.short	0x0100
        /*0286*/ 	.byte	0x09
	.zero		1


	//   ....[22]....
        /*0288*/ 	.word	0x00000b60
        /*028c*/ 	.word	0x000000ff
        /*0290*/ 	.word	0x000000a8
        /*0294*/ 	.short	0x0100
        /*0296*/ 	.byte	0x09
	.zero		1


	//   ....[23]....
        /*0298*/ 	.word	0x00000b70
        /*029c*/ 	.word	0x000000ff
        /*02a0*/ 	.word	0x000000c8
        /*02a4*/ 	.short	0x0100
        /*02a6*/ 	.byte	0x09
	.zero		1


	//   ....[24]....
        /*02a8*/ 	.word	0x00000b80
        /*02ac*/ 	.word	0x000000ff
        /*02b0*/ 	.word	0x000000b0
        /*02b4*/ 	.short	0x0100
        /*02b6*/ 	.byte	0x09
	.zero		1


	//   ....[25]....
        /*02b8*/ 	.word	0x00000b90
        /*02bc*/ 	.word	0x000000ff
        /*02c0*/ 	.word	0x000000d0
        /*02c4*/ 	.short	0x0100
        /*02c6*/ 	.byte	0x09
	.zero		1


	//   ....[26]....
        /*02c8*/ 	.word	0x00000ba0
        /*02cc*/ 	.word	0x000000ff
        /*02d0*/ 	.word	0x000000b8
        /*02d4*/ 	.short	0x0100
        /*02d6*/ 	.byte	0x09
	.zero		1


	//   ....[27]....
        /*02d8*/ 	.word	0x00000bb0
        /*02dc*/ 	.word	0x000000ff
        /*02e0*/ 	.word	0x000000d8
        /*02e4*/ 	.short	0x0100
        /*02e6*/ 	.byte	0x09
	.zero		1


	//   ....[28]....
        /*02e8*/ 	.word	0x00000ca0
        /*02ec*/ 	.word	0x000000ff
        /*02f0*/ 	.word	0x000000e0
        /*02f4*/ 	.short	0x0100
        /*02f6*/ 	.byte	0x08
	.zero		1


	//   ....[29]....
        /*02f8*/ 	.word	0x00000cb0
        /*02fc*/ 	.word	0x000000ff
        /*0300*/ 	.word	0x000000f0
        /*0304*/ 	.short	0x0100
        /*0306*/ 	.byte	0x08
	.zero		1


	//   ....[30]....
        /*0308*/ 	.word	0x00000cc0
        /*030c*/ 	.word	0x000000ff
        /*0310*/ 	.word	0x000000e8
        /*0314*/ 	.short	0x0100
        /*0316*/ 	.byte	0x08
	.zero		1


	//   ....[31]....
        /*0318*/ 	.word	0x00000cd0
        /*031c*/ 	.word	0x000000ff
        /*0320*/ 	.word	0x000000f8
        /*0324*/ 	.short	0x0100
        /*0326*/ 	.byte	0x08
	.zero		1


	//   ....[32]....
        /*0328*/ 	.word	0x00000dc0
        /*032c*/ 	.word	0x000000ff
        /*0330*/ 	.word	0x00000100
        /*0334*/ 	.short	0x0100
        /*0336*/ 	.byte	0x07
	.zero		1


	//   ....[33]....
        /*0338*/ 	.word	0x000017d0
        /*033c*/ 	.word	0x00000003
        /*0340*/ 	.word	0x000000f0
        /*0344*/ 	.short	0x010a
        /*0346*/ 	.byte	0xff
	.zero		1


	//   ....[34]....
        /*0348*/ 	.word	0x00001800
        /*034c*/ 	.word	0x00000003
        /*0350*/ 	.word	0x000000e0
        /*0354*/ 	.short	0x0101
        /*0356*/ 	.byte	0xff
	.zero		1


	//   ....[35]....
        /*0358*/ 	.word	0x00001900
        /*035c*/ 	.word	0x000000ff
        /*0360*/ 	.word	0x00000018
        /*0364*/ 	.short	0x010a
        /*0366*/ 	.byte	0x08
	.zero		1


	//   ....[36]....
        /*0368*/ 	.word	0x000019c0
        /*036c*/ 	.word	0x000000ff
        /*0370*/ 	.word	0x00000018
        /*0374*/ 	.short	0x010a
        /*0376*/ 	.byte	0x21
	.zero		1


	//   ....[37]....
        /*0378*/ 	.word	0x00001b80
        /*037c*/ 	.word	0x000000ff
        /*0380*/ 	.word	0x00000018
        /*0384*/ 	.short	0x010a
        /*0386*/ 	.byte	0x08
	.zero		1


	//   ....[38]....
        /*0388*/ 	.word	0x00001c60
        /*038c*/ 	.word	0x000000ff
        /*0390*/ 	.word	0x00000078
        /*0394*/ 	.short	0x0101
        /*0396*/ 	.byte	0x06
	.zero		1


	//   ....[39]....
        /*0398*/ 	.word	0x00001c80
        /*039c*/ 	.word	0x000000ff
        /*03a0*/ 	.word	0x00000018
        /*03a4*/ 	.short	0x010a
        /*03a6*/ 	.byte	0x08
	.zero		1


	//   ....[40]....
        /*03a8*/ 	.word	0x00001d00
        /*03ac*/ 	.word	0x000000ff
        /*03b0*/ 	.word	0x00000018
        /*03b4*/ 	.short	0x010a
        /*03b6*/ 	.byte	0x11
	.zero		1


	//   ....[41]....
        /*03b8*/ 	.word	0x00001e90
        /*03bc*/ 	.word	0x000000ff
        /*03c0*/ 	.word	0x00000018
        /*03c4*/ 	.short	0x010a
        /*03c6*/ 	.byte	0x08
	.zero		1


	//   ....[42]....
        /*03c8*/ 	.word	0x00001fd0
        /*03cc*/ 	.word	0x00000002
        /*03d0*/ 	.word	0x00000080
        /*03d4*/ 	.short	0x010a
        /*03d6*/ 	.byte	0xff
	.zero		1


	//   ....[43]....
        /*03d8*/ 	.word	0x00002090
        /*03dc*/ 	.word	0x00000002
        /*03e0*/ 	.word	0x00000000
        /*03e4*/ 	.short	0x0101
        /*03e6*/ 	.byte	0xff
	.zero		1


	//   ....[44]....
        /*03e8*/ 	.word	0x000025f0
        /*03ec*/ 	.word	0x000000ff
        /*03f0*/ 	.word	0x00000000
        /*03f4*/ 	.short	0x010a
        /*03f6*/ 	.byte	0x04
	.zero		1


	//   ....[45]....
        /*03f8*/ 	.word	0x00002680
        /*03fc*/ 	.word	0x000000ff
        /*0400*/ 	.word	0x00000000
        /*0404*/ 	.short	0x010a
        /*0406*/ 	.byte	0x04
	.zero		1


	//   ....[46]....
        /*0408*/ 	.word	0x00002720
        /*040c*/ 	.word	0x00000000
        /*0410*/ 	.word	0x00000000
        /*0414*/ 	.short	0x010a
        /*0416*/ 	.byte	0xff
	.zero		1


	//   ....[47]....
        /*0418*/ 	.word	0x00002850
        /*041c*/ 	.word	0x00000000
        /*0420*/ 	.word	0x000000e0
        /*0424*/ 	.short	0x010a
        /*0426*/ 	.byte	0xff
	.zero		1


	//   ....[48]....
        /*0428*/ 	.word	0x000028c0
        /*042c*/ 	.word	0x00000004
        /*0430*/ 	.word	0x00000000
        /*0434*/ 	.short	0x0101
        /*0436*/ 	.byte	0xff
	.zero		1


	//   ....[49]....
        /*0438*/ 	.word	0x000028e0
        /*043c*/ 	.word	0x000000ff
        /*0440*/ 	.word	0x00000090
        /*0444*/ 	.short	0x010a
        /*0446*/ 	.byte	0x05
	.zero		1


	//   ....[50]....
        /*0448*/ 	.word	0x00002a00
        /*044c*/ 	.word	0x00000000
        /*0450*/ 	.word	0x00000080
        /*0454*/ 	.short	0x010a
        /*0456*/ 	.byte	0xff
	.zero		1


	//   ....[51]....
        /*0458*/ 	.word	0x00002b00
        /*045c*/ 	.word	0x00000000
        /*0460*/ 	.word	0x00000000
        /*0464*/ 	.short	0x0101
        /*0466*/ 	.byte	0xff
	.zero		1


	//   ....[52]....
        /*0468*/ 	.word	0x00002b90
        /*046c*/ 	.word	0x000000ff
        /*0470*/ 	.word	0x00000090
        /*0474*/ 	.short	0x0106
        /*0476*/ 	.byte	0x05
	.zero		1


	//   ....[53]....
        /*0478*/ 	.word	0x00002bb0
        /*047c*/ 	.word	0x000000ff
        /*0480*/ 	.word	0x00000090
        /*0484*/ 	.short	0x010a
        /*0486*/ 	.byte	0x05
	.zero		1


	//   ....[54]....
        /*0488*/ 	.word	0x00002c40
        /*048c*/ 	.word	0x000000ff
        /*0490*/ 	.word	0x00000090
        /*0494*/ 	.short	0x0106
        /*0496*/ 	.byte	0x04
	.zero		1


	//   ....[55]....
        /*0498*/ 	.word	0x00002c80
        /*049c*/ 	.word	0x00000000
        /*04a0*/ 	.word	0x00000090
        /*04a4*/ 	.short	0x010a
        /*04a6*/ 	.byte	0xff
	.zero		1


	//   ....[56]....
        /*04a8*/ 	.word	0x00002ec0
        /*04ac*/ 	.word	0x000000ff
        /*04b0*/ 	.word	0x00000008
        /*04b4*/ 	.short	0x010a
        /*04b6*/ 	.byte	0x06
	.zero		1


	//   ....[57]....
        /*04b8*/ 	.word	0x00002ee0
        /*04bc*/ 	.word	0x000000ff
        /*04c0*/ 	.word	0x00000008
        /*04c4*/ 	.short	0x010a
        /*04c6*/ 	.byte	0x06
	.zero		1


	//   ....[58]....
        /*04c8*/ 	.word	0x00003070
        /*04cc*/ 	.word	0x000000ff
        /*04d0*/ 	.word	0x00000008
        /*04d4*/ 	.short	0x010a
        /*04d6*/ 	.byte	0x06
	.zero		1


	//   ....[59]....
        /*04d8*/ 	.word	0x00003090
        /*04dc*/ 	.word	0x000000ff
        /*04e0*/ 	.word	0x00000008
        /*04e4*/ 	.short	0x010a
        /*04e6*/ 	.byte	0x06
	.zero		1


	//   ....[60]....
        /*04e8*/ 	.word	0x00003150
        /*04ec*/ 	.word	0x000000ff
        /*04f0*/ 	.word	0x00000000
        /*04f4*/ 	.short	0x0101
        /*04f6*/ 	.byte	0x07
	.zero		1


	//   ....[61]....
        /*04f8*/ 	.word	0x00003490
        /*04fc*/ 	.word	0x00000000
        /*0500*/ 	.word	0x00000080
        /*0504*/ 	.short	0x010a
        /*0506*/ 	.byte	0xff
	.zero		1


	//   ....[62]....
        /*0508*/ 	.word	0x00003550
        /*050c*/ 	.word	0x00000000
        /*0510*/ 	.word	0x00000000
        /*0514*/ 	.short	0x0101
        /*0516*/ 	.byte	0xff
	.zero		1


	//   ....[63]....
        /*0518*/ 	.word	0x00003610
        /*051c*/ 	.word	0x000000ff
        /*0520*/ 	.word	0x00000000
        /*0524*/ 	.short	0x010a
        /*0526*/ 	.byte	0x08
	.zero		1


	//   ....[64]....
        /*0528*/ 	.word	0x00003620
        /*052c*/ 	.word	0x000000ff
        /*0530*/ 	.word	0x000000c0
        /*0534*/ 	.short	0x010a
        /*0536*/ 	.byte	0x09
	.zero		1


	//   ....[65]....
        /*0538*/ 	.word	0x000036d0
        /*053c*/ 	.word	0x000000ff
        /*0540*/ 	.word	0x00000000
        /*0544*/ 	.short	0x010a
        /*0546*/ 	.byte	0x08
	.zero		1


	//   ....[66]....
        /*0548*/ 	.word	0x00003800
        /*054c*/ 	.word	0x000000ff
        /*0550*/ 	.word	0x00000000
        /*0554*/ 	.short	0x010a
        /*0556*/ 	.byte	0x1e
	.zero		1


	//   ....[67]....
        /*0558*/ 	.word	0x00003b00
        /*055c*/ 	.word	0x000000ff
        /*0560*/ 	.word	0x00000000
        /*0564*/ 	.short	0x010a
        /*0566*/ 	.byte	0x08
	.zero		1


	//   ....[68]....
        /*0568*/ 	.word	0x00003b90
        /*056c*/ 	.word	0x000000ff
        /*0570*/ 	.word	0x00000000
        /*0574*/ 	.short	0x010a
        /*0576*/ 	.byte	0x08
	.zero		1


	//   ....[69]....
        /*0578*/ 	.word	0x00003c20
        /*057c*/ 	.word	0x000000ff
        /*0580*/ 	.word	0x00000000
        /*0584*/ 	.short	0x010a
        /*0586*/ 	.byte	0x08
	.zero		1


	//   ....[70]....
        /*0588*/ 	.word	0x00003cc0
        /*058c*/ 	.word	0x00000000
        /*0590*/ 	.word	0x00000000
        /*0594*/ 	.short	0x010a
        /*0596*/ 	.byte	0xff
	.zero		1


	//   ....[71]....
        /*0598*/ 	.word	0x00003d00
        /*059c*/ 	.word	0x00000000
        /*05a0*/ 	.word	0x00000000
        /*05a4*/ 	.short	0x010a
        /*05a6*/ 	.byte	0xff
	.zero		1


	//   ....[72]....
        /*05a8*/ 	.word	0x00003d70
        /*05ac*/ 	.word	0x000000ff
        /*05b0*/ 	.word	0x00000000
        /*05b4*/ 	.short	0x0101
        /*05b6*/ 	.byte	0x05
	.zero		1


	//   ....[73]....
        /*05b8*/ 	.word	0x00003db0
        /*05bc*/ 	.word	0x000000ff
        /*05c0*/ 	.word	0x00000100
        /*05c4*/ 	.short	0x010a
        /*05c6*/ 	.byte	0x07
	.zero		1


	//   ....[74]....
        /*05c8*/ 	.word	0x00003e00
        /*05cc*/ 	.word	0x000000ff
        /*05d0*/ 	.word	0x00000000
        /*05d4*/ 	.short	0x0101
        /*05d6*/ 	.byte	0x05
	.zero		1


	//   ....[75]....
        /*05d8*/ 	.word	0x00004250
        /*05dc*/ 	.word	0x00000000
        /*05e0*/ 	.word	0x00000080
        /*05e4*/ 	.short	0x010a
        /*05e6*/ 	.byte	0xff
	.zero		1


	//   ....[76]....
        /*05e8*/ 	.word	0x00004310
        /*05ec*/ 	.word	0x00000000
        /*05f0*/ 	.word	0x00000000
        /*05f4*/ 	.short	0x0101
        /*05f6*/ 	.byte	0xff
	.zero		1


	//   ....[77]....
        /*05f8*/ 	.word	0x00004630
        /*05fc*/ 	.word	0x000000ff
        /*0600*/ 	.word	0x00000078
        /*0604*/ 	.short	0x010a
        /*0606*/ 	.byte	0x07
	.zero		1


	//   ....[78]....
        /*0608*/ 	.word	0x00004820
        /*060c*/ 	.word	0x000000ff
        /*0610*/ 	.word	0x00000050
        /*0614*/ 	.short	0x010a
        /*0616*/ 	.byte	0x07
	.zero		1


	//   ....[79]....
        /*0618*/ 	.word	0x00004a10
        /*061c*/ 	.word	0x000000ff
        /*0620*/ 	.word	0x00000030
        /*0624*/ 	.short	0x010b
        /*0626*/ 	.byte	0x07
	.zero		1


	//   ....[80]....
        /*0628*/ 	.word	0x00004a20
        /*062c*/ 	.word	0x000000ff
        /*0630*/ 	.word	0x00000000
        /*0634*/ 	.short	0x0101
        /*0636*/ 	.byte	0x0e
	.zero		1


	//   ....[81]....
        /*0638*/ 	.word	0x00004a40
        /*063c*/ 	.word	0x000000ff
        /*0640*/ 	.word	0x00000058
        /*0644*/ 	.short	0x010a
        /*0646*/ 	.byte	0x07
	.zero		1


	//   ....[82]....
        /*0648*/ 	.word	0x00004bf0
        /*064c*/ 	.word	0x000000ff
        /*0650*/ 	.word	0x00000038
        /*0654*/ 	.short	0x010b
        /*0656*/ 	.byte	0x07
	.zero		1


	//   ....[83]....
        /*0658*/ 	.word	0x00004c00
        /*065c*/ 	.word	0x000000ff
        /*0660*/ 	.word	0x00000000
        /*0664*/ 	.short	0x0101
        /*0666*/ 	.byte	0x0e
	.zero		1


	//   ....[84]....
        /*0668*/ 	.word	0x00004c10
        /*066c*/ 	.word	0x000000ff
        /*0670*/ 	.word	0x00000060
        /*0674*/ 	.short	0x010a
        /*0676*/ 	.byte	0x07
	.zero		1


	//   ....[85]....
        /*0678*/ 	.word	0x00004e40
        /*067c*/ 	.word	0x000000ff
        /*0680*/ 	.word	0x00000040
        /*0684*/ 	.short	0x010b
        /*0686*/ 	.byte	0x07
	.zero		1


	//   ....[86]....
        /*0688*/ 	.word	0x00004eb0
        /*068c*/ 	.word	0x000000ff
        /*0690*/ 	.word	0x00000000
        /*0694*/ 	.short	0x0101
        /*0696*/ 	.byte	0x0e
	.zero		1


	//   ....[87]....
        /*0698*/ 	.word	0x00004ef0
        /*069c*/ 	.word	0x000000ff
        /*06a0*/ 	.word	0x00000068
        /*06a4*/ 	.short	0x010a
        /*06a6*/ 	.byte	0x07
	.zero		1


	//   ....[88]....
        /*06a8*/ 	.word	0x00005120
        /*06ac*/ 	.word	0x000000ff
        /*06b0*/ 	.word	0x00000048
        /*06b4*/ 	.short	0x010b
        /*06b6*/ 	.byte	0x07
	.zero		1


	//   ....[89]....
        /*06b8*/ 	.word	0x00005140
        /*06bc*/ 	.word	0x000000ff
        /*06c0*/ 	.word	0x00000000
        /*06c4*/ 	.short	0x0101
        /*06c6*/ 	.byte	0x0d
	.zero		1


	//   ....[90]....
        /*06c8*/ 	.word	0x00005170
        /*06cc*/ 	.word	0x000000ff
        /*06d0*/ 	.word	0x00000050
        /*06d4*/ 	.short	0x010a
        /*06d6*/ 	.byte	0x07
	.zero		1


	//   ....[91]....
        /*06d8*/ 	.word	0x00005190
        /*06dc*/ 	.word	0x000000ff
        /*06e0*/ 	.word	0x00000058
        /*06e4*/ 	.short	0x010a
        /*06e6*/ 	.byte	0x07
	.zero		1


	//   ....[92]....
        /*06e8*/ 	.word	0x000051b0
        /*06ec*/ 	.word	0x000000ff
        /*06f0*/ 	.word	0x00000060
        /*06f4*/ 	.short	0x010a
        /*06f6*/ 	.byte	0x07
	.zero		1


	//   ....[93]....
        /*06f8*/ 	.word	0x000051f0
        /*06fc*/ 	.word	0x00000000
        /*0700*/ 	.word	0x00000068
        /*0704*/ 	.short	0x010a
        /*0706*/ 	.byte	0xff
	.zero		1


	//   ....[94]....
        /*0708*/ 	.word	0x00005570
        /*070c*/ 	.word	0x00000000
        /*0710*/ 	.word	0x00000080
        /*0714*/ 	.short	0x010a
        /*0716*/ 	.byte	0xff
	.zero		1


	//   ....[95]....
        /*0718*/ 	.word	0x00005680
        /*071c*/ 	.word	0x00000000
        /*0720*/ 	.word	0x00000000
        /*0724*/ 	.short	0x0101
        /*0726*/ 	.byte	0xff
	.zero		1


	//   ....[96]....
        /*0728*/ 	.word	0x000060d0
        /*072c*/ 	.word	0x000000ff
        /*0730*/ 	.word	0x00000030
        /*0734*/ 	.short	0x010a
        /*0736*/ 	.byte	0x30
	.zero		1


	//   ....[97]....
        /*0738*/ 	.word	0x00006110
        /*073c*/ 	.word	0x00000058
        /*0740*/ 	.word	0x000000a0
        /*0744*/ 	.short	0x010a
        /*0746*/ 	.byte	0xff
	.zero		1


	//   ....[98]....
        /*0748*/ 	.word	0x00006200
        /*074c*/ 	.word	0x000000ff
        /*0750*/ 	.word	0x00000030
        /*0754*/ 	.short	0x010a
        /*0756*/ 	.byte	0x30
	.zero		1


	//   ....[99]....
        /*0758*/ 	.word	0x000062f0
        /*075c*/ 	.word	0x00000058
        /*0760*/ 	.word	0x000000a0
        /*0764*/ 	.short	0x010a
        /*0766*/ 	.byte	0xff
	.zero		1


	//   ....[100]....
        /*0768*/ 	.word	0x00006b00
        /*076c*/ 	.word	0x00000000
        /*0770*/ 	.word	0x00000000
        /*0774*/ 	.short	0x0101
        /*0776*/ 	.byte	0xff
	.zero		1


	//   ....[101]....
        /*0778*/ 	.word	0x00006b10
        /*077c*/ 	.word	0x00000003
        /*0780*/ 	.word	0x00000030
        /*0784*/ 	.short	0x010a
        /*0786*/ 	.byte	0xff
	.zero		1


	//   ....[102]....
        /*0788*/ 	.word	0x00006bf0
        /*078c*/ 	.word	0x00000003
        /*0790*/ 	.word	0x00000030
        /*0794*/ 	.short	0x010a
        /*0796*/ 	.byte	0xff
	.zero		1


	//   ....[103]....
        /*0798*/ 	.word	0x000074a0
        /*079c*/ 	.word	0x0000005b
        /*07a0*/ 	.word	0x00000000
        /*07a4*/ 	.short	0x0101
        /*07a6*/ 	.byte	0xff
	.zero		1


	//   ....[104]....
        /*07a8*/ 	.word	0x000074c0
        /*07ac*/ 	.word	0x0000005c
        /*07b0*/ 	.word	0x00000030
        /*07b4*/ 	.short	0x010a
        /*07b6*/ 	.byte	0xff
	.zero		1


	//   ....[105]....
        /*07b8*/ 	.word	0x00007590
        /*07bc*/ 	.word	0x0000005c
        /*07c0*/ 	.word	0x00000030
        /*07c4*/ 	.short	0x010a
        /*07c6*/ 	.byte	0xff
	.zero		1


	//   ....[106]....
        /*07c8*/ 	.word	0x00007e40
        /*07cc*/ 	.word	0x0000005b
        /*07d0*/ 	.word	0x00000000
        /*07d4*/ 	.short	0x0101
        /*07d6*/ 	.byte	0xff
	.zero		1


	//   ....[107]....
        /*07d8*/ 	.word	0x00007e60
        /*07dc*/ 	.word	0x0000005c
        /*07e0*/ 	.word	0x00000030
        /*07e4*/ 	.short	0x010a
        /*07e6*/ 	.byte	0xff
	.zero		1


	//   ....[108]....
        /*07e8*/ 	.word	0x00007f30
        /*07ec*/ 	.word	0x0000005c
        /*07f0*/ 	.word	0x00000030
        /*07f4*/ 	.short	0x010a
        /*07f6*/ 	.byte	0xff
	.zero		1


	//   ....[109]....
        /*07f8*/ 	.word	0x00008240
        /*07fc*/ 	.word	0x00000058
        /*0800*/ 	.word	0x00000000
        /*0804*/ 	.short	0x0101
        /*0806*/ 	.byte	0xff
	.zero		1


	//   ....[110]....
        /*0808*/ 	.word	0x00008830
        /*080c*/ 	.word	0x00000002
        /*0810*/ 	.word	0x00000000
        /*0814*/ 	.short	0x0101
        /*0816*/ 	.byte	0xff
	.zero		1


	//   ....[111]....
        /*0818*/ 	.word	0x00008aa0
        /*081c*/ 	.word	0x000000ff
        /*0820*/ 	.word	0x00000000
        /*0824*/ 	.short	0x0101
        /*0826*/ 	.byte	0x04
	.zero		1


	//   ....[112]....
        /*0828*/ 	.word	0x00008ac0
        /*082c*/ 	.word	0x00000003
        /*0830*/ 	.word	0x000000f0
        /*0834*/ 	.short	0x010a
        /*0836*/ 	.byte	0xff
	.zero		1


	//   ....[113]....
        /*0838*/ 	.word	0x00008b20
        /*083c*/ 	.word	0x00000002
        /*0840*/ 	.word	0x00000018
        /*0844*/ 	.short	0x010a
        /*0846*/ 	.byte	0xff
	.zero		1


	//   ....[114]....
        /*0848*/ 	.word	0x00008b80
        /*084c*/ 	.word	0x00000002
        /*0850*/ 	.word	0x00000018
        /*0854*/ 	.short	0x010a
        /*0856*/ 	.byte	0xff
	.zero		1


	//   ....[115]....
        /*0858*/ 	.word	0x00008bd0
        /*085c*/ 	.word	0x00000002
        /*0860*/ 	.word	0x00000080
        /*0864*/ 	.short	0x010a
        /*0866*/ 	.byte	0xff
	.zero		1


	//   ....[116]....
        /*0868*/ 	.word	0x00008c30
        /*086c*/ 	.word	0x00000000
        /*0870*/ 	.word	0x00000000
        /*0874*/ 	.short	0x010a
        /*0876*/ 	.byte	0xff
	.zero		1


	//   ....[117]....
        /*0878*/ 	.word	0x00008c90
        /*087c*/ 	.word	0x00000000
        /*0880*/ 	.word	0x00000000
        /*0884*/ 	.short	0x010a
        /*0886*/ 	.byte	0xff
	.zero		1


	//   ....[118]....
        /*0888*/ 	.word	0x00008ce0
        /*088c*/ 	.word	0x00000000
        /*0890*/ 	.word	0x000000e0
        /*0894*/ 	.short	0x010a
        /*0896*/ 	.byte	0xff
	.zero		1


	//   ....[119]....
        /*0898*/ 	.word	0x00008d40
        /*089c*/ 	.word	0x00000000
        /*08a0*/ 	.word	0x00000090
        /*08a4*/ 	.short	0x010a
        /*08a6*/ 	.byte	0xff
	.zero		1


	//   ....[120]....
        /*08a8*/ 	.word	0x00008d90
        /*08ac*/ 	.word	0x00000000
        /*08b0*/ 	.word	0x00000080
        /*08b4*/ 	.short	0x010a
        /*08b6*/ 	.byte	0xff
	.zero		1


	//   ....[121]....
        /*08b8*/ 	.word	0x00008df0
        /*08bc*/ 	.word	0x00000000
        /*08c0*/ 	.word	0x00000090
        /*08c4*/ 	.short	0x010a
        /*08c6*/ 	.byte	0xff
	.zero		1


	//   ....[122]....
        /*08c8*/ 	.word	0x00008e50
        /*08cc*/ 	.word	0x00000004
        /*08d0*/ 	.word	0x00000008
        /*08d4*/ 	.short	0x010a
        /*08d6*/ 	.byte	0xff
	.zero		1


	//   ....[123]....
        /*08d8*/ 	.word	0x00008f30
        /*08dc*/ 	.word	0x00000002
        /*08e0*/ 	.word	0x00000008
        /*08e4*/ 	.short	0x010a
        /*08e6*/ 	.byte	0xff
	.zero		1


	//   ....[124]....
        /*08e8*/ 	.word	0x00008f80
        /*08ec*/ 	.word	0x00000000
        /*08f0*/ 	.word	0x00000080
        /*08f4*/ 	.short	0x010a
        /*08f6*/ 	.byte	0xff
	.zero		1


	//   ....[125]....
        /*08f8*/ 	.word	0x00008fe0
        /*08fc*/ 	.word	0x00000000
        /*0900*/ 	.word	0x000000c0
        /*0904*/ 	.short	0x010a
        /*0906*/ 	.byte	0xff
	.zero		1


	//   ....[126]....
        /*0908*/ 	.word	0x00009040
        /*090c*/ 	.word	0x00000000
        /*0910*/ 	.word	0x00000000
        /*0914*/ 	.short	0x010a
        /*0916*/ 	.byte	0xff
	.zero		1


	//   ....[127]....
        /*0918*/ 	.word	0x000090a0
        /*091c*/ 	.word	0x00000000
        /*0920*/ 	.word	0x00000000
        /*0924*/ 	.short	0x010a
        /*0926*/ 	.byte	0xff
	.zero		1


	//   ....[128]....
        /*0928*/ 	.word	0x00009100
        /*092c*/ 	.word	0x00000000
        /*0930*/ 	.word	0x00000000
        /*0934*/ 	.short	0x010a
        /*0936*/ 	.byte	0xff
	.zero		1


	//   ....[129]....
        /*0938*/ 	.word	0x00009160
        /*093c*/ 	.word	0x00000000
        /*0940*/ 	.word	0x00000000
        /*0944*/ 	.short	0x010a
        /*0946*/ 	.byte	0xff
	.zero		1


	//   ....[130]....
        /*0948*/ 	.word	0x000091c0
        /*094c*/ 	.word	0x00000000
        /*0950*/ 	.word	0x00000100
        /*0954*/ 	.short	0x010a
        /*0956*/ 	.byte	0xff
	.zero		1


	//   ....[131]....
        /*0958*/ 	.word	0x00009210
        /*095c*/ 	.word	0x00000000
        /*0960*/ 	.word	0x00000080
        /*0964*/ 	.short	0x010a
        /*0966*/ 	.byte	0xff
	.zero		1


	//   ....[132]....
        /*0968*/ 	.word	0x00009270
        /*096c*/ 	.word	0x00000000
        /*0970*/ 	.word	0x00000078
        /*0974*/ 	.short	0x010a
        /*0976*/ 	.byte	0xff
	.zero		1


	//   ....[133]....
        /*0978*/ 	.word	0x000092d0
        /*097c*/ 	.word	0x00000003
        /*0980*/ 	.word	0x00000050
        /*0984*/ 	.short	0x010a
        /*0986*/ 	.byte	0xff
	.zero		1


	//   ....[134]....
        /*0988*/ 	.word	0x00009330
        /*098c*/ 	.word	0x00000003
        /*0990*/ 	.word	0x00000058
        /*0994*/ 	.short	0x010a
        /*0996*/ 	.byte	0xff
	.zero		1


	//   ....[135]....
        /*0998*/ 	.word	0x00009390
        /*099c*/ 	.word	0x00000003
        /*09a0*/ 	.word	0x00000060
        /*09a4*/ 	.short	0x010a
        /*09a6*/ 	.byte	0xff
	.zero		1


	//   ....[136]....
        /*09a8*/ 	.word	0x000093f0
        /*09ac*/ 	.word	0x00000003
        /*09b0*/ 	.word	0x00000068
        /*09b4*/ 	.short	0x010a
        /*09b6*/ 	.byte	0xff
	.zero		1


	//   ....[137]....
        /*09b8*/ 	.word	0x00009450
        /*09bc*/ 	.word	0x00000000
        /*09c0*/ 	.word	0x00000050
        /*09c4*/ 	.short	0x010a
        /*09c6*/ 	.byte	0xff
	.zero		1


	//   ....[138]....
        /*09c8*/ 	.word	0x000094b0
        /*09cc*/ 	.word	0x00000000
        /*09d0*/ 	.word	0x00000058
        /*09d4*/ 	.short	0x010a
        /*09d6*/ 	.byte	0xff
	.zero		1


	//   ....[139]....
        /*09d8*/ 	.word	0x00009510
        /*09dc*/ 	.word	0x00000000
        /*09e0*/ 	.word	0x00000060
        /*09e4*/ 	.short	0x010a
        /*09e6*/ 	.byte	0xff
	.zero		1


	//   ....[140]....
        /*09e8*/ 	.word	0x00009560
        /*09ec*/ 	.word	0x00000000
        /*09f0*/ 	.word	0x00000080
        /*09f4*/ 	.short	0x010a
        /*09f6*/ 	.byte	0xff
	.zero		1


	//   ....[141]....
        /*09f8*/ 	.word	0x000095c0
        /*09fc*/ 	.word	0x00000000
        /*0a00*/ 	.word	0x00000030
        /*0a04*/ 	.short	0x010a
        /*0a06*/ 	.byte	0xff
	.zero		1


	//   ....[142]....
        /*0a08*/ 	.word	0x00009610
        /*0a0c*/ 	.word	0x00000058
        /*0a10*/ 	.word	0x000000a0
        /*0a14*/ 	.short	0x010a
        /*0a16*/ 	.byte	0xff
	.zero		1


	//   ....[143]....
        /*0a18*/ 	.word	0x00009660
        /*0a1c*/ 	.word	0x00000003
        /*0a20*/ 	.word	0x00000030
        /*0a24*/ 	.short	0x010a
        /*0a26*/ 	.byte	0xff
	.zero		1


	//   ....[144]....
        /*0a28*/ 	.word	0x000096b0
        /*0a2c*/ 	.word	0x0000005c
        /*0a30*/ 	.word	0x00000030
        /*0a34*/ 	.short	0x010a
        /*0a36*/ 	.byte	0xff
	.zero		1


	//   ....[145]....
        /*0a38*/ 	.word	0x00009700
        /*0a3c*/ 	.word	0x0000005c
        /*0a40*/ 	.word	0x00000030
        /*0a44*/ 	.short	0x010a
        /*0a46*/ 	.byte	0xff
	.zero		1


	//----- nvinfo : EIATTR_NUM_MBARRIERS
	.align		4
.L_47:
        /*0a48*/ 	.byte	0x03, 0x38
        /*0a4a*/ 	.short	0x0021


	//----- nvinfo : EIATTR_EXIT_INSTR_OFFSETS
	.align		4
        /*0a4c*/ 	.byte	0x04, 0x1c
        /*0a4e*/ 	.short	(.L_49 - .L_48)


	//   ....[0]....
.L_48:
        /*0a50*/ 	.word	0x00002750


	//   ....[1]....
        /*0a54*/ 	.word	0x00002c50


	//   ....[2]....
        /*0a58*/ 	.word	0x00002cb0


	//   ....[3]....
        /*0a5c*/ 	.word	0x00004030


	//   ....[4]....
        /*0a60*/ 	.word	0x00005220


	//   ....[5]....
        /*0a64*/ 	.word	0x00005260


	//   ....[6]....
        /*0a68*/ 	.word	0x00008990


	//   ....[7]....
        /*0a6c*/ 	.word	0x00008a10


	//   ....[8]....
        /*0a70*/ 	.word	0x00008a40


	//   ....[9]....
        /*0a74*/ 	.word	0x00008ab0


	//----- nvinfo : EIATTR_MAX_THREADS
	.align		4
.L_49:
        /*0a78*/ 	.byte	0x04, 0x05
        /*0a7a*/ 	.short	(.L_51 - .L_50)
.L_50:
        /*0a7c*/ 	.word	0x00000100
        /*0a80*/ 	.word	0x00000001
        /*0a84*/ 	.word	0x00000001


	//----- nvinfo : EIATTR_CRS_STACK_SIZE
	.align		4
.L_51:
        /*0a88*/ 	.byte	0x04, 0x1e
        /*0a8a*/ 	.short	(.L_53 - .L_52)
.L_52:
        /*0a8c*/ 	.word	0x00000000


	//----- nvinfo : EIATTR_CBANK_PARAM_SIZE
	.align		4
.L_53:
        /*0a90*/ 	.byte	0x03, 0x19
        /*0a92*/ 	.short	0x0800


	//----- nvinfo : EIATTR_PARAM_CBANK
	.align		4
        /*0a94*/ 	.byte	0x04, 0x0a
        /*0a96*/ 	.short	(.L_55 - .L_54)
	.align		4
.L_54:
        /*0a98*/ 	.word	index@(.nv.constant0._ZN7cutlass13device_kernelINS_4gemm6kernel13GemmUniversalIN4cute5tupleIJiiiiEEENS1_10collective13CollectiveMmaINS1_35MainloopSm100TmaUmmaWarpSpecializedILi3ELi2ELi4ENS5_IJNS4_1CILi2EEENSA_ILi1EEESC_EEEEENS5_IJNSA_ILi128EEESF_NSA_ILi32EEEEEENS_10tfloat32_tENS5_IJlSC_lEEESI_SJ_NS4_8TiledMMAINS4_8MMA_AtomIJNS4_23SM100_MMA_TF32_2x1SM_SSISI_SI_fLi128ELi128ELNS4_4UMMA5MajorE0ELSO_0ELNSN_7ScaleInE0ELSP_0EEEEEENS4_6LayoutINS5_IJSC_SC_SC_EEENS5_IJNSA_ILi0EEESU_SU_EEEEENS5_IJNS4_10UnderscoreESX_SX_EEEEENS4_18SM100_TMA_2SM_LOADENS4_14ComposedLayoutINS4_7SwizzleILi3ELi4ELi3EEENS4_18smem_ptr_flag_bitsILi32EEENSS_INS5_IJNSA_ILi8EEESG_EEENS5_IJSG_SC_EEEEEEEvNS4_8identityES10_S1A_vS1B_EENS_8epilogue10collective18CollectiveEpilogueINS1D_23Sm100TmaWarpSpecializedILi4ELi2ELi16ELb1ELb0EEEJNS5_IJNSA_ILi64EEESF_SG_EEENS5_IJNSS_IS1I_SC_EENSS_INS5_IJNSA_ILi16EEESB_EEENS5_IJSC_S1I_EEEEEEEESI_SJ_SI_SJ_NS1D_6fusion15FusionCallbacksIS1H_NS1Q_17LinearCombinationISI_fSI_fLNS_15FloatRoundStyleE2EEES1J_S1P_JEEENS4_5SM1004TMEM4LOAD26SM100_TMEM_LOAD_32dp32b16xENS4_13SM90_TMA_LOADENS11_INS12_ILi2ELi4ELi3EEES15_NSS_INS5_IJS16_S1L_EEENS5_IJS1L_SC_EEEEEEENS4_39AutoVectorizingCopyWithAssumedAlignmentILi128EEENS4_14SM90_TMA_STOREES25_S27_S27_EEEvvEEEEvNT_6ParamsE)
        /*0a9c*/ 	.short	0x0380
        /*0a9e*/ 	.short	0x0800


	//----- nvinfo : EIATTR_SW_WAR
	.align		4
.L_55:
        /*0aa0*/ 	.byte	0x04, 0x36
        /*0aa2*/ 	.short	(.L_57 - .L_56)
.L_56:
        /*0aa4*/ 	.word	0x00000008
.L_57:


//--------------------- .nv.callgraph             --------------------------
	.section	.nv.callgraph,"",@"SHT_CUDA_CALLGRAPH"
	.align	4
	.sectionentsize	8
	.align		4
        /*0000*/ 	.word	0x00000000
	.align		4
        /*0004*/ 	.word	0xffffffff
	.align		4
        /*0008*/ 	.word	index@(_ZN7cutlass13device_kernelINS_4gemm6kernel13GemmUniversalIN4cute5tupleIJiiiiEEENS1_10collective13CollectiveMmaINS1_35MainloopSm100TmaUmmaWarpSpecializedILi3ELi2ELi4ENS5_IJNS4_1CILi2EEENSA_ILi1EEESC_EEEEENS5_IJNSA_ILi128EEESF_NSA_ILi32EEEEEENS_10tfloat32_tENS5_IJlSC_lEEESI_SJ_NS4_8TiledMMAINS4_8MMA_AtomIJNS4_23SM100_MMA_TF32_2x1SM_SSISI_SI_fLi128ELi128ELNS4_4UMMA5MajorE0ELSO_0ELNSN_7ScaleInE0ELSP_0EEEEEENS4_6LayoutINS5_IJSC_SC_SC_EEENS5_IJNSA_ILi0EEESU_SU_EEEEENS5_IJNS4_10UnderscoreESX_SX_EEEEENS4_18SM100_TMA_2SM_LOADENS4_14ComposedLayoutINS4_7SwizzleILi3ELi4ELi3EEENS4_18smem_ptr_flag_bitsILi32EEENSS_INS5_IJNSA_ILi8EEESG_EEENS5_IJSG_SC_EEEEEEEvNS4_8identityES10_S1A_vS1B_EENS_8epilogue10collective18CollectiveEpilogueINS1D_23Sm100TmaWarpSpecializedILi4ELi2ELi16ELb1ELb0EEEJNS5_IJNSA_ILi64EEESF_SG_EEENS5_IJNSS_IS1I_SC_EENSS_INS5_IJNSA_ILi16EEESB_EEENS5_IJSC_S1I_EEEEEEEESI_SJ_SI_SJ_NS1D_6fusion15FusionCallbacksIS1H_NS1Q_17LinearCombinationISI_fSI_fLNS_15FloatRoundStyleE2EEES1J_S1P_JEEENS4_5SM1004TMEM4LOAD26SM100_TMEM_LOAD_32dp32b16xENS4_13SM90_TMA_LOADENS11_INS12_ILi2ELi4ELi3EEES15_NSS_INS5_IJS16_S1L_EEENS5_IJS1L_SC_EEEEEEENS4_39AutoVectorizingCopyWithAssumedAlignmentILi128EEENS4_14SM90_TMA_STOREES25_S27_S27_EEEvvEEEEvNT_6ParamsE)
	.align		4
        /*000c*/ 	.word	index@(__assertfail)
	.align		4
        /*0010*/ 	.word	0x00000000
	.align		4
        /*0014*/ 	.word	0xfffffffe
	.align		4
        /*0018*/ 	.word	0x00000000
	.align		4
        /*001c*/ 	.word	0xfffffffd
	.align		4
        /*0020*/ 	.word	0x00000000
	.align		4
        /*0024*/ 	.word	0xfffffffc


//--------------------- .nv.constant4             --------------------------
	.section	.nv.constant4,"a",@progbits
	.align	8
	.align		8
.nv.constant4:
        /*0000*/ 	.dword	__assertfail
	.align		8
        /*0008*/ 	.dword	__unnamed_1
	.align		8
        /*0010*/ 	.dword	__unnamed_2
	.align		8
        /*0018*/ 	.dword	_ZN40_INTERNAL_1e31e17f_4_k_cu_5b5d7232_103244cuda3std3__45__cpo5beginE
	.align		8
        /*0020*/ 	.dword	_ZN40_INTERNAL_1e31e17f_4_k_cu_5b5d7232_103244cuda3std3__45__cpo3endE
	.align		8
        /*0028*/ 	.dword	_ZN40_INTERNAL_1e31e17f_4_k_cu_5b5d7232_103244cuda3std3__45__cpo6cbeginE
	.align		8
        /*0030*/ 	.dword	_ZN40_INTERNAL_1e31e17f_4_k_cu_5b5d7232_103244cuda3std3__45__cpo4cendE
	.align		8
        /*0038*/ 	.dword	_ZN40_INTERNAL_1e31e17f_4_k_cu_5b5d7232_103244cuda3std3__442_GLOBAL__N__1e31e17f_4_k_cu_5b5d7232_103246ignoreE
	.align		8
        /*0040*/ 	.dword	_ZN40_INTERNAL_1e31e17f_4_k_cu_5b5d7232_103244cuda3std3__419piecewise_constructE
	.align		8
        /*0048*/ 	.dword	_ZN40_INTERNAL_1e31e17f_4_k_cu_5b5d7232_103244cuda3std3__48in_placeE
	.align		8
        /*0050*/ 	.dword	_ZN40_INTERNAL_1e31e17f_4_k_cu_5b5d7232_103244cuda3std6ranges3__45__cpo4swapE
	.align		8
        /*0058*/ 	.dword	_ZN40_INTERNAL_1e31e17f_4_k_cu_5b5d7232_103244cuda3std6ranges3__45__cpo9iter_moveE
	.align		8
        /*0060*/ 	.dword	_ZN40_INTERNAL_1e31e17f_4_k_cu_5b5d7232_103244cute7productE
	.align		8
        /*0068*/ 	.dword	_ZN40_INTERNAL_1e31e17f_4_k_cu_5b5d7232_103244cute1_E
	.align		8
        /*0070*/ 	.dword	$str$25
	.align		8
        /*0078*/ 	.dword	$str$26
	.align		8
        /*0080*/ 	.dword	$str$27
	.align		8
        /*0088*/ 	.dword	$str$28


//--------------------- .text._ZN7cutlass13device_kernelINS_4gemm6kernel13GemmUniversalIN4cute5tupleIJiiiiEEENS1_10collective13CollectiveMmaINS1_35MainloopSm100TmaUmmaWarpSpecializedILi3ELi2ELi4ENS5_IJNS4_1CILi2EEENSA_ILi1EEESC_EEEEENS5_IJNSA_ILi128EEESF_NSA_ILi32EEEEEENS_10tfloat32_tENS5_IJlSC_lEEESI_SJ_NS4_8TiledMMAINS4_8MMA_AtomIJNS4_23SM100_MMA_TF32_2x1SM_SSISI_SI_fLi128ELi128ELNS4_4UMMA5MajorE0ELSO_0ELNSN_7ScaleInE0ELSP_0EEEEEENS4_6LayoutINS5_IJSC_SC_SC_EEENS5_IJNSA_ILi0EEESU_SU_EEEEENS5_IJNS4_10UnderscoreESX_SX_EEEEENS4_18SM100_TMA_2SM_LOADENS4_14ComposedLayoutINS4_7SwizzleILi3ELi4ELi3EEENS4_18smem_ptr_flag_bitsILi32EEENSS_INS5_IJNSA_ILi8EEESG_EEENS5_IJSG_SC_EEEEEEEvNS4_8identityES10_S1A_vS1B_EENS_8epilogue10collective18CollectiveEpilogueINS1D_23Sm100TmaWarpSpecializedILi4ELi2ELi16ELb1ELb0EEEJNS5_IJNSA_ILi64EEESF_SG_EEENS5_IJNSS_IS1I_SC_EENSS_INS5_IJNSA_ILi16EEESB_EEENS5_IJSC_S1I_EEEEEEEESI_SJ_SI_SJ_NS1D_6fusion15FusionCallbacksIS1H_NS1Q_17LinearCombinationISI_fSI_fLNS_15FloatRoundStyleE2EEES1J_S1P_JEEENS4_5SM1004TMEM4LOAD26SM100_TMEM_LOAD_32dp32b16xENS4_13SM90_TMA_LOADENS11_INS12_ILi2ELi4ELi3EEES15_NSS_INS5_IJS16_S1L_EEENS5_IJS1L_SC_EEEEEEENS4_39AutoVectorizingCopyWithAssumedAlignmentILi128EEENS4_14SM90_TMA_STOREES25_S27_S27_EEEvvEEEEvNT_6ParamsE --------------------------
	.section	.text._ZN7cutlass13device_kernelINS_4gemm6kernel13GemmUniversalIN4cute5tupleIJiiiiEEENS1_10collective13CollectiveMmaINS1_35MainloopSm100TmaUmmaWarpSpecializedILi3ELi2ELi4ENS5_IJNS4_1CILi2EEENSA_ILi1EEESC_EEEEENS5_IJNSA_ILi128EEESF_NSA_ILi32EEEEEENS_10tfloat32_tENS5_IJlSC_lEEESI_SJ_NS4_8TiledMMAINS4_8MMA_AtomIJNS4_23SM100_MMA_TF32_2x1SM_SSISI_SI_fLi128ELi128ELNS4_4UMMA5MajorE0ELSO_0ELNSN_7ScaleInE0ELSP_0EEEEEENS4_6LayoutINS5_IJSC_SC_SC_EEENS5_IJNSA_ILi0EEESU_SU_EEEEENS5_IJNS4_10UnderscoreESX_SX_EEEEENS4_18SM100_TMA_2SM_LOADENS4_14ComposedLayoutINS4_7SwizzleILi3ELi4ELi3EEENS4_18smem_ptr_flag_bitsILi32EEENSS_INS5_IJNSA_ILi8EEESG_EEENS5_IJSG_SC_EEEEEEEvNS4_8identityES10_S1A_vS1B_EENS_8epilogue10collective18CollectiveEpilogueINS1D_23Sm100TmaWarpSpecializedILi4ELi2ELi16ELb1ELb0EEEJNS5_IJNSA_ILi64EEESF_SG_EEENS5_IJNSS_IS1I_SC_EENSS_INS5_IJNSA_ILi16EEESB_EEENS5_IJSC_S1I_EEEEEEEESI_SJ_SI_SJ_NS1D_6fusion15FusionCallbacksIS1H_NS1Q_17LinearCombinationISI_fSI_fLNS_15FloatRoundStyleE2EEES1J_S1P_JEEENS4_5SM1004TMEM4LOAD26SM100_TMEM_LOAD_32dp32b16xENS4_13SM90_TMA_LOADENS11_INS12_ILi2ELi4ELi3EEES15_NSS_INS5_IJS16_S1L_EEENS5_IJS1L_SC_EEEEEEENS4_39AutoVectorizingCopyWithAssumedAlignmentILi128EEENS4_14SM90_TMA_STOREES25_S27_S27_EEEvvEEEEvNT_6ParamsE,"ax",@progbits
	.align	128
.text._ZN7cutlass13device_kernelINS_4gemm6kernel13GemmUniversalIN4cute5tupleIJiiiiEEENS1_10collective13CollectiveMmaINS1_35MainloopSm100TmaUmmaWarpSpecializedILi3ELi2ELi4ENS5_IJNS4_1CILi2EEENSA_ILi1EEESC_EEEEENS5_IJNSA_ILi128EEESF_NSA_ILi32EEEEEENS_10tfloat32_tENS5_IJlSC_lEEESI_SJ_NS4_8TiledMMAINS4_8MMA_AtomIJNS4_23SM100_MMA_TF32_2x1SM_SSISI_SI_fLi128ELi128ELNS4_4UMMA5MajorE0ELSO_0ELNSN_7ScaleInE0ELSP_0EEEEEENS4_6LayoutINS5_IJSC_SC_SC_EEENS5_IJNSA_ILi0EEESU_SU_EEEEENS5_IJNS4_10UnderscoreESX_SX_EEEEENS4_18SM100_TMA_2SM_LOADENS4_14ComposedLayoutINS4_7SwizzleILi3ELi4ELi3EEENS4_18smem_ptr_flag_bitsILi32EEENSS_INS5_IJNSA_ILi8EEESG_EEENS5_IJSG_SC_EEEEEEEvNS4_8identityES10_S1A_vS1B_EENS_8epilogue10collective18CollectiveEpilogueINS1D_23Sm100TmaWarpSpecializedILi4ELi2ELi16ELb1ELb0EEEJNS5_IJNSA_ILi64EEESF_SG_EEENS5_IJNSS_IS1I_SC_EENSS_INS5_IJNSA_ILi16EEESB_EEENS5_IJSC_S1I_EEEEEEEESI_SJ_SI_SJ_NS1D_6fusion15FusionCallbacksIS1H_NS1Q_17LinearCombinationISI_fSI_fLNS_15FloatRoundStyleE2EEES1J_S1P_JEEENS4_5SM1004TMEM4LOAD26SM100_TMEM_LOAD_32dp32b16xENS4_13SM90_TMA_LOADENS11_INS12_ILi2ELi4ELi3EEES15_NSS_INS5_IJS16_S1L_EEENS5_IJS1L_SC_EEEEEEENS4_39AutoVectorizingCopyWithAssumedAlignmentILi128EEENS4_14SM90_TMA_STOREES25_S27_S27_EEEvvEEEEvNT_6ParamsE:
        .type           _ZN7cutlass13device_kernelINS_4gemm6kernel13GemmUniversalIN4cute5tupleIJiiiiEEENS1_10collective13CollectiveMmaINS1_35MainloopSm100TmaUmmaWarpSpecializedILi3ELi2ELi4ENS5_IJNS4_1CILi2EEENSA_ILi1EEESC_EEEEENS5_IJNSA_ILi128EEESF_NSA_ILi32EEEEEENS_10tfloat32_tENS5_IJlSC_lEEESI_SJ_NS4_8TiledMMAINS4_8MMA_AtomIJNS4_23SM100_MMA_TF32_2x1SM_SSISI_SI_fLi128ELi128ELNS4_4UMMA5MajorE0ELSO_0ELNSN_7ScaleInE0ELSP_0EEEEEENS4_6LayoutINS5_IJSC_SC_SC_EEENS5_IJNSA_ILi0EEESU_SU_EEEEENS5_IJNS4_10UnderscoreESX_SX_EEEEENS4_18SM100_TMA_2SM_LOADENS4_14ComposedLayoutINS4_7SwizzleILi3ELi4ELi3EEENS4_18smem_ptr_flag_bitsILi32EEENSS_INS5_IJNSA_ILi8EEESG_EEENS5_IJSG_SC_EEEEEEEvNS4_8identityES10_S1A_vS1B_EENS_8epilogue10collective18CollectiveEpilogueINS1D_23Sm100TmaWarpSpecializedILi4ELi2ELi16ELb1ELb0EEEJNS5_IJNSA_ILi64EEESF_SG_EEENS5_IJNSS_IS1I_SC_EENSS_INS5_IJNSA_ILi16EEESB_EEENS5_IJSC_S1I_EEEEEEEESI_SJ_SI_SJ_NS1D_6fusion15FusionCallbacksIS1H_NS1Q_17LinearCombinationISI_fSI_fLNS_15FloatRoundStyleE2EEES1J_S1P_JEEENS4_5SM1004TMEM4LOAD26SM100_TMEM_LOAD_32dp32b16xENS4_13SM90_TMA_LOADENS11_INS12_ILi2ELi4ELi3EEES15_NSS_INS5_IJS16_S1L_EEENS5_IJS1L_SC_EEEEEEENS4_39AutoVectorizingCopyWithAssumedAlignmentILi128EEENS4_14SM90_TMA_STOREES25_S27_S27_EEEvvEEEEvNT_6ParamsE,@function
        .size           _ZN7cutlass13device_kernelINS_4gemm6kernel13GemmUniversalIN4cute5tupleIJiiiiEEENS1_10collective13CollectiveMmaINS1_35MainloopSm100TmaUmmaWarpSpecializedILi3ELi2ELi4ENS5_IJNS4_1CILi2EEENSA_ILi1EEESC_EEEEENS5_IJNSA_ILi128EEESF_NSA_ILi32EEEEEENS_10tfloat32_tENS5_IJlSC_lEEESI_SJ_NS4_8TiledMMAINS4_8MMA_AtomIJNS4_23SM100_MMA_TF32_2x1SM_SSISI_SI_fLi128ELi128ELNS4_4UMMA5MajorE0ELSO_0ELNSN_7ScaleInE0ELSP_0EEEEEENS4_6LayoutINS5_IJSC_SC_SC_EEENS5_IJNSA_ILi0EEESU_SU_EEEEENS5_IJNS4_10UnderscoreESX_SX_EEEEENS4_18SM100_TMA_2SM_LOADENS4_14ComposedLayoutINS4_7SwizzleILi3ELi4ELi3EEENS4_18smem_ptr_flag_bitsILi32EEENSS_INS5_IJNSA_ILi8EEESG_EEENS5_IJSG_SC_EEEEEEEvNS4_8identityES10_S1A_vS1B_EENS_8epilogue10collective18CollectiveEpilogueINS1D_23Sm100TmaWarpSpecializedILi4ELi2ELi16ELb1ELb0EEEJNS5_IJNSA_ILi64EEESF_SG_EEENS5_IJNSS_IS1I_SC_EENSS_INS5_IJNSA_ILi16EEESB_EEENS5_IJSC_S1I_EEEEEEEESI_SJ_SI_SJ_NS1D_6fusion15FusionCallbacksIS1H_NS1Q_17LinearCombinationISI_fSI_fLNS_15FloatRoundStyleE2EEES1J_S1P_JEEENS4_5SM1004TMEM4LOAD26SM100_TMEM_LOAD_32dp32b16xENS4_13SM90_TMA_LOADENS11_INS12_ILi2ELi4ELi3EEES15_NSS_INS5_IJS16_S1L_EEENS5_IJS1L_SC_EEEEEEENS4_39AutoVectorizingCopyWithAssumedAlignmentILi128EEENS4_14SM90_TMA_STOREES25_S27_S27_EEEvvEEEEvNT_6ParamsE,(.L_x_194 - _ZN7cutlass13device_kernelINS_4gemm6kernel13GemmUniversalIN4cute5tupleIJiiiiEEENS1_10collective13CollectiveMmaINS1_35MainloopSm100TmaUmmaWarpSpecializedILi3ELi2ELi4ENS5_IJNS4_1CILi2EEENSA_ILi1EEESC_EEEEENS5_IJNSA_ILi128EEESF_NSA_ILi32EEEEEENS_10tfloat32_tENS5_IJlSC_lEEESI_SJ_NS4_8TiledMMAINS4_8MMA_AtomIJNS4_23SM100_MMA_TF32_2x1SM_SSISI_SI_fLi128ELi128ELNS4_4UMMA5MajorE0ELSO_0ELNSN_7ScaleInE0ELSP_0EEEEEENS4_6LayoutINS5_IJSC_SC_SC_EEENS5_IJNSA_ILi0EEESU_SU_EEEEENS5_IJNS4_10UnderscoreESX_SX_EEEEENS4_18SM100_TMA_2SM_LOADENS4_14ComposedLayoutINS4_7SwizzleILi3ELi4ELi3EEENS4_18smem_ptr_flag_bitsILi32EEENSS_INS5_IJNSA_ILi8EEESG_EEENS5_IJSG_SC_EEEEEEEvNS4_8identityES10_S1A_vS1B_EENS_8epilogue10collective18CollectiveEpilogueINS1D_23Sm100TmaWarpSpecializedILi4ELi2ELi16ELb1ELb0EEEJNS5_IJNSA_ILi64EEESF_SG_EEENS5_IJNSS_IS1I_SC_EENSS_INS5_IJNSA_ILi16EEESB_EEENS5_IJSC_S1I_EEEEEEEESI_SJ_SI_SJ_NS1D_6fusion15FusionCallbacksIS1H_NS1Q_17LinearCombinationISI_fSI_fLNS_15FloatRoundStyleE2EEES1J_S1P_JEEENS4_5SM1004TMEM4LOAD26SM100_TMEM_LOAD_32dp32b16xENS4_13SM90_TMA_LOADENS11_INS12_ILi2ELi4ELi3EEES15_NSS_INS5_IJS16_S1L_EEENS5_IJS1L_SC_EEEEEEENS4_39AutoVectorizingCopyWithAssumedAlignmentILi128EEENS4_14SM90_TMA_STOREES25_S27_S27_EEEvvEEEEvNT_6ParamsE)
        .other          _ZN7cutlass13device_kernelINS_4gemm6kernel13GemmUniversalIN4cute5tupleIJiiiiEEENS1_10collective13CollectiveMmaINS1_35MainloopSm100TmaUmmaWarpSpecializedILi3ELi2ELi4ENS5_IJNS4_1CILi2EEENSA_ILi1EEESC_EEEEENS5_IJNSA_ILi128EEESF_NSA_ILi32EEEEEENS_10tfloat32_tENS5_IJlSC_lEEESI_SJ_NS4_8TiledMMAINS4_8MMA_AtomIJNS4_23SM100_MMA_TF32_2x1SM_SSISI_SI_fLi128ELi128ELNS4_4UMMA5MajorE0ELSO_0ELNSN_7ScaleInE0ELSP_0EEEEEENS4_6LayoutINS5_IJSC_SC_SC_EEENS5_IJNSA_ILi0EEESU_SU_EEEEENS5_IJNS4_10UnderscoreESX_SX_EEEEENS4_18SM100_TMA_2SM_LOADENS4_14ComposedLayoutINS4_7SwizzleILi3ELi4ELi3EEENS4_18smem_ptr_flag_bitsILi32EEENSS_INS5_IJNSA_ILi8EEESG_EEENS5_IJSG_SC_EEEEEEEvNS4_8identityES10_S1A_vS1B_EENS_8epilogue10collective18CollectiveEpilogueINS1D_23Sm100TmaWarpSpecializedILi4ELi2ELi16ELb1ELb0EEEJNS5_IJNSA_ILi64EEESF_SG_EEENS5_IJNSS_IS1I_SC_EENSS_INS5_IJNSA_ILi16EEESB_EEENS5_IJSC_S1I_EEEEEEEESI_SJ_SI_SJ_NS1D_6fusion15FusionCallbacksIS1H_NS1Q_17LinearCombinationISI_fSI_fLNS_15FloatRoundStyleE2EEES1J_S1P_JEEENS4_5SM1004TMEM4LOAD26SM100_TMEM_LOAD_32dp32b16xENS4_13SM90_TMA_LOADENS11_INS12_ILi2ELi4ELi3EEES15_NSS_INS5_IJS16_S1L_EEENS5_IJS1L_SC_EEEEEEENS4_39AutoVectorizingCopyWithAssumedAlignmentILi128EEENS4_14SM90_TMA_STOREES25_S27_S27_EEEvvEEEEvNT_6ParamsE,@"STO_CUDA_ENTRY STV_DEFAULT"
_ZN7cutlass13device_kernelINS_4gemm6kernel13GemmUniversalIN4cute5tupleIJiiiiEEENS1_10collective13CollectiveMmaINS1_35MainloopSm100TmaUmmaWarpSpecializedILi3ELi2ELi4ENS5_IJNS4_1CILi2EEENSA_ILi1EEESC_EEEEENS5_IJNSA_ILi128EEESF_NSA_ILi32EEEEEENS_10tfloat32_tENS5_IJlSC_lEEESI_SJ_NS4_8TiledMMAINS4_8MMA_AtomIJNS4_23SM100_MMA_TF32_2x1SM_SSISI_SI_fLi128ELi128ELNS4_4UMMA5MajorE0ELSO_0ELNSN_7ScaleInE0ELSP_0EEEEEENS4_6LayoutINS5_IJSC_SC_SC_EEENS5_IJNSA_ILi0EEESU_SU_EEEEENS5_IJNS4_10UnderscoreESX_SX_EEEEENS4_18SM100_TMA_2SM_LOADENS4_14ComposedLayoutINS4_7SwizzleILi3ELi4ELi3EEENS4_18smem_ptr_flag_bitsILi32EEENSS_INS5_IJNSA_ILi8EEESG_EEENS5_IJSG_SC_EEEEEEEvNS4_8identityES10_S1A_vS1B_EENS_8epilogue10collective18CollectiveEpilogueINS1D_23Sm100TmaWarpSpecializedILi4ELi2ELi16ELb1ELb0EEEJNS5_IJNSA_ILi64EEESF_SG_EEENS5_IJNSS_IS1I_SC_EENSS_INS5_IJNSA_ILi16EEESB_EEENS5_IJSC_S1I_EEEEEEEESI_SJ_SI_SJ_NS1D_6fusion15FusionCallbacksIS1H_NS1Q_17LinearCombinationISI_fSI_fLNS_15FloatRoundStyleE2EEES1J_S1P_JEEENS4_5SM1004TMEM4LOAD26SM100_TMEM_LOAD_32dp32b16xENS4_13SM90_TMA_LOADENS11_INS12_ILi2ELi4ELi3EEES15_NSS_INS5_IJS16_S1L_EEENS5_IJS1L_SC_EEEEEEENS4_39AutoVectorizingCopyWithAssumedAlignmentILi128EEENS4_14SM90_TMA_STOREES25_S27_S27_EEEvvEEEEvNT_6ParamsE:
[----:B------:R-:W1:Y:S01]  /*0000*/  LDC R1, c[0x0][0x37c] ;  /* 0x0000df00ff017b82 */ /* 0x000e620000000800 */
[----:B------:R-:W2:Y:S01]  /*0010*/  S2R R81, SR_TID.X ;  /* 0x0000000000517919 */ /* 0x000ea20000002100 */
[----:B------:R-:W3:Y:S06]  /*0020*/  LDCU.64 UR6, c[0x0][0x890] ;  /* 0x00011200ff0677ac */ /* 0x000eec0008000a00 */
[----:B------:R-:W4:Y:S01]  /*0030*/  S2UR UR37, SR_CgaCtaId ;  /* 0x00000000002579c3 */ /* 0x000f220000008800 */
[----:B------:R-:W-:Y:S02]  /*0040*/  PRMT R67, RZ, 0x7610, R67 ;  /* 0x00007610ff437816 */ /* 0x000fe40000000043 */
[----:B------:R-:W-:Y:S01]  /*0050*/  ELECT P1, URZ, PT ;  /* 0x0000000000ff782f */ /* 0x000fe20003820000 */
[----:B------:R-:W1:Y:S01]  /*0060*/  LDCU.64 UR46, c[0x0][0x358] ;  /* 0x00006b00ff2e77ac */ /* 0x000e620008000a00 */
[----:B---3--:R-:W-:-:S04]  /*0070*/  UISETP.NE.U32.AND UP0, UPT, UR6, URZ, UPT ;  /* 0x000000ff0600728c */ /* 0x008fc8000bf05070 */
[----:B------:R-:W-:Y:S02]  /*0080*/  UISETP.NE.AND.EX UP0, UPT, UR7, URZ, UPT, UP0 ;  /* 0x000000ff0700728c */ /* 0x000fe4000bf05300 */
[----:B----4-:R-:W-:Y:S02]  /*0090*/  ULOP3.LUT UR5, UR37, 0x1, URZ, 0xc0, !UPT ;  /* 0x0000000125057892 */ /* 0x010fe4000f8ec0ff */
[----:B------:R-:W-:Y:S01]  /*00a0*/  ULOP3.LUT UR4, UR37, 0x1, URZ, 0x3c, !UPT ;  /* 0x0000000125047892 */ /* 0x000fe2000f8e3cff */
[----:B--2---:R-:W-:-:S05]  /*00b0*/  SHF.R.U32.HI R72, RZ, 0x5, R81 ;  /* 0x00000005ff487819 */ /* 0x004fca0000011651 */
[----:B------:R-:W2:Y:S02]  /*00c0*/  SHFL.IDX PT, R0, R72, RZ, 0x1f ;  /* 0x00001fff48007589 */ /* 0x000ea400000e0000 */
[----:B--2---:R-:W-:Y:S01]  /*00d0*/  R2UR UR10, R0 ;  /* 0x00000000000a72ca */ /* 0x004fe200000e0000 */
[----:B-1----:R-:W-:-:S14]  /*00e0*/  BRA.U UP0, `(.L_x_0) ;  /* 0x00000001002c7547 */ /* 0x002fdc000b800000 */
[----:B------:R-:W1:Y:S02]  /*00f0*/  LDCU.64 UR8, c[0x0][0x888] ;  /* 0x00011100ff0877ac */ /* 0x000e640008000a00 */
[----:B-1----:R-:W-:-:S04]  /*0100*/  UISETP.NE.U32.AND UP0, UPT, UR8, URZ, UPT ;  /* 0x000000ff0800728c */ /* 0x002fc8000bf05070 */
[----:B------:R-:W-:-:S09]  /*0110*/  UISETP.NE.AND.EX UP0, UPT, UR9, URZ, UPT, UP0 ;  /* 0x000000ff0900728c */ /* 0x000fd2000bf05300 */
[----:B------:R-:W-:Y:S05]  /*0120*/  BRA.U !UP0, `(.L_x_1) ;  /* 0x0000000108107547 */ /* 0x000fea000b800000 */
[----:B------:R-:W1:Y:S02]  /*0130*/  LDC.64 R2, c[0x0][0x888] ;  /* 0x00022200ff027b82 */ /* 0x000e640000000a00 */
[----:B-1----:R1:W5:Y:S01]  /*0140*/  LDG.E R35, desc[UR46][R2.64] ;  /* 0x0000002e02237981 */ /* 0x002362000c1e1900 */
[----:B------:R-:W-:Y:S01]  /*0150*/  HFMA2 R67, -RZ, RZ, 0, 5.9604644775390625e-08 ;  /* 0x00000001ff437431 */ /* 0x000fe200000001ff */
[----:B------:R-:W-:Y:S05]  /*0160*/  BRA `(.L_x_0) ;  /* 0x00000000000c7947 */ /* 0x000fea0003800000 */
.L_x_1:
[----:B------:R-:W1:Y:S01]  /*0170*/  LDCU UR8, c[0x0][0x880] ;  /* 0x00011000ff0877ac */ /* 0x000e620008000800 */
[----:B------:R-:W-:Y:S01]  /*0180*/  HFMA2 R67, -RZ, RZ, 0, 5.9604644775390625e-08 ;  /* 0x00000001ff437431 */ /* 0x000fe200000001ff */
[----:B-1----:R-:W-:-:S07]  /*0190*/  MOV R35, UR8 ;  /* 0x0000000800237c02 */ /* 0x002fce0008000f00 */
.L_x_0:
[----:B------:R-:W2:Y:S02]  /*01a0*/  LDCU.64 UR8, c[0x0][0x8b0] ;  /* 0x00011600ff0877ac */ /* 0x000ea40008000a00 */
[----:B--2---:R-:W-:-:S04]  /*01b0*/  UISETP.NE.U32.AND UP0, UPT, UR8, URZ, UPT ;  /* 0x000000ff0800728c */ /* 0x004fc8000bf05070 */
[----:B------:R-:W-:-:S09]  /*01c0*/  UISETP.NE.AND.EX UP0, UPT, UR9, URZ, UPT, UP0 ;  /* 0x000000ff0900728c */ /* 0x000fd2000bf05300 */
[----:B------:R-:W-:Y:S05]  /*01d0*/  BRA.U UP0, `(.L_x_2) ;  /* 0x0000000100247547 */ /* 0x000fea000b800000 */
[----:B------:R-:W2:Y:S02]  /*01e0*/  LDCU.64 UR8, c[0x0][0x8a8] ;  /* 0x00011500ff0877ac */ /* 0x000ea40008000a00 */
[----:B--2---:R-:W-:-:S04]  /*01f0*/  UISETP.NE.U32.AND UP0, UPT, UR8, URZ, UPT ;  /* 0x000000ff0800728c */ /* 0x004fc8000bf05070 */
[----:B------:R-:W-:-:S09]  /*0200*/  UISETP.NE.AND.EX UP0, UPT, UR9, URZ, UPT, UP0 ;  /* 0x000000ff0900728c */ /* 0x000fd2000bf05300 */
[----:B------:R-:W-:Y:S05]  /*0210*/  BRA.U !UP0, `(.L_x_3) ;  /* 0x00000001080c7547 */ /* 0x000fea000b800000 */
[----:B------:R-:W2:Y:S02]  /*0220*/  LDC.64 R32, c[0x0][0x8a8] ;  /* 0x00022a00ff207b82 */ /* 0x000ea40000000a00 */
[----:B--2---:R2:W5:Y:S01]  /*0230*/  LDG.E R32, desc[UR46][R32.64] ;  /* 0x0000002e20207981 */ /* 0x004562000c1e1900 */
[----:B------:R-:W-:Y:S05]  /*0240*/  BRA `(.L_x_2) ;  /* 0x0000000000087947 */ /* 0x000fea0003800000 */
.L_x_3:
[----:B------:R-:W2:Y:S02]  /*0250*/  LDCU UR8, c[0x0][0x8a0] ;  /* 0x00011400ff0877ac */ /* 0x000ea40008000800 */
[----:B--2---:R-:W-:Y:S02]  /*0260*/  MOV R32, UR8 ;  /* 0x0000000800207c02 */ /* 0x004fe40008000f00 */
.L_x_2:
[----:B------:R-:W-:Y:S01]  /*0270*/  IMAD.U32 R0, RZ, RZ, UR10 ;  /* 0x0000000aff007e24 */ /* 0x000fe2000f8e00ff */
[----:B------:R-:W-:Y:S04]  /*0280*/  BSSY.RECONVERGENT B0, `(.L_x_4) ;  /* 0x000000c000007945 */ /* 0x000fe80003800200 */
[C---:B------:R-:W-:Y:S02]  /*0290*/  ISETP.NE.OR P2, PT, R0.reuse, 0x1, !P1 ;  /* 0x000000010000780c */ /* 0x040fe40004f45670 */
[----:B------:R-:W-:-:S11]  /*02a0*/  ISETP.NE.OR P0, PT, R0, 0x3, !P1 ;  /* 0x000000030000780c */ /* 0x000fd60004f05670 */
[----:B------:R-:W-:Y:S05]  /*02b0*/  @P2 BRA `(.L_x_5) ;  /* 0x0000000000202947 */ /* 0x000fea0003800000 */
[----:B------:R-:W3:Y:S02]  /*02c0*/  LDCU.64 UR8, c[0x0][0x348] ;  /* 0x00006900ff0877ac */ /* 0x000ee40008000a00 */
[----:B---3--:R-:W-:Y:S02]  /*02d0*/  UIADD3 UR12, UP1, UPT, UR8, 0x80, URZ ;  /* 0x00000080080c7890 */ /* 0x008fe4000ff3e0ff */
[----:B------:R-:W-:Y:S02]  /*02e0*/  UIADD3 UR8, UP0, UPT, UR8, 0x180, URZ ;  /* 0x0000018008087890 */ /* 0x000fe4000ff1e0ff */
[----:B------:R-:W-:Y:S02]  /*02f0*/  UIADD3.X UR13, UPT, UPT, URZ, UR9, URZ, UP1, !UPT ;  /* 0x00000009ff0d7290 */ /* 0x000fe40008ffe4ff */
[----:B------:R-:W-:-:S07]  /*0300*/  UIADD3.X UR9, UPT, UPT, URZ, UR9, URZ, UP0, !UPT ;  /* 0x00000009ff097290 */ /* 0x000fce00087fe4ff */
[----:B------:R3:W-:Y:S02]  /*0310*/  UTMACCTL.PF [UR12] ;  /* 0x000000000c0079b9 */ /* 0x0007e40008040000 */
[----:B------:R3:W-:Y:S02]  /*0320*/  UTMACCTL.PF [UR8] ;  /* 0x00000000080079b9 */ /* 0x0007e40008040000 */
[----:B---3--:R-:W-:Y:S01]  /*0330*/  NOP ;  /* 0x0000000000007918 */ /* 0x008fe20000000000 */
.L_x_5:
[----:B------:R-:W-:Y:S05]  /*0340*/  BSYNC.RECONVERGENT B0 ;  /* 0x0000000000007941 */ /* 0x000fea0003800200 */
.L_x_4:
[----:B------:R-:W-:Y:S04]  /*0350*/  BSSY.RECONVERGENT B0, `(.L_x_6) ;  /* 0x000000a000007945 */ /* 0x000fe80003800200 */
        /* <DEDUP_REMOVED lines=9> */
.L_x_7:
[----:B------:R-:W-:Y:S05]  /*03f0*/  BSYNC.RECONVERGENT B0 ;  /* 0x0000000000007941 */ /* 0x000fea0003800200 */
.L_x_6:
[----:B------:R-:W3:Y:S01]  /*0400*/  LDCU.64 UR8, c[0x0][0x888] ;  /* 0x00011100ff0877ac */ /* 0x000ee20008000a00 */
[----:B------:R-:W-:Y:S02]  /*0410*/  UISETP.EQ.U32.AND UP1, UPT, UR6, URZ, UPT ;  /* 0x000000ff0600728c */ /* 0x000fe4000bf22070 */
[----:B------:R-:W-:Y:S02]  /*0420*/  UPLOP3.LUT UP5, UPT, UPT, UPT, UPT, 0x80, 0x8 ;  /* 0x000000000008789c */ /* 0x000fe40003faf070 */
[----:B---3--:R-:W-:-:S04]  /*0430*/  UISETP.NE.U32.AND UP0, UPT, UR8, URZ, UPT ;  /* 0x000000ff0800728c */ /* 0x008fc8000bf05070 */
[----:B------:R-:W-:-:S04]  /*0440*/  UISETP.NE.AND.EX UP0, UPT, UR9, URZ, UPT, UP0 ;  /* 0x000000ff0900728c */ /* 0x000fc8000bf05300 */
[----:B------:R-:W-:-:S04]  /*0450*/  UISETP.EQ.OR.EX UP2, UPT, UR7, URZ, !UP0, UP1 ;  /* 0x000000ff0700728c */ /* 0x000fc8000c742710 */
[----:B------:R-:W-:-:S05]  /*0460*/  UP2UR UR50, UPR, URZ, 0x4 ;  /* 0x00000004ff327883 */ /* 0x000fca0008000000 */
[----:B------:R-:W-:Y:S07]  /*0470*/  BRA.U !UP2, `(.L_x_8) ;  /* 0x000000010a207547 */ /* 0x000fee000b800000 */
[----:B------:R-:W-:Y:S01]  /*0480*/  UISETP.NE.U32.AND UP2, UPT, UR6, URZ, UPT ;  /* 0x000000ff0600728c */ /* 0x000fe2000bf45070 */
[----:B-----5:R-:W-:Y:S01]  /*0490*/  FSETP.NEU.AND P0, PT, R35, RZ, PT ;  /* 0x000000ff2300720b */ /* 0x020fe20003f0d000 */
[----:B------:R-:W-:Y:S02]  /*04a0*/  USEL UR6, URZ, 0xffffffff, UP0 ;  /* 0xffffffffff067887 */ /* 0x000fe40008000000 */
[----:B------:R-:W-:-:S10]  /*04b0*/  UISETP.NE.AND.EX UP2, UPT, UR7, URZ, UPT, UP2 ;  /* 0x000000ff0700728c */ /* 0x000fd4000bf45320 */
[----:B------:R-:W-:Y:S01]  /*04c0*/  VOTEU.ANY UP1, P0 ;  /* 0x0000000000ff7886 */ /* 0x000fe20000020100 */
[----:B------:R-:W-:-:S04]  /*04d0*/  @!UP2 USEL UR6, URZ, 0xffffffff, UP1 ;  /* 0xffffffffff06a887 */ /* 0x000fc80008800000 */
[----:B------:R-:W-:-:S04]  /*04e0*/  ULOP3.LUT UR6, UR6, 0x1, URZ, 0xc0, !UPT ;  /* 0x0000000106067892 */ /* 0x000fc8000f8ec0ff */
[----:B------:R-:W-:-:S11]  /*04f0*/  UISETP.NE.U32.AND UP5, UPT, UR6, 0x1, UPT ;  /* 0x000000010600788c */ /* 0x000fd6000bfa5070 */
.L_x_8:
[----:B------:R-:W3:Y:S01]  /*0500*/  SHFL.IDX PT, R0, R72, RZ, 0x1f ;  /* 0x00001fff48007589 */ /* 0x000ee200000e0000 */
[----:B------:R-:W-:-:S04]  /*0510*/  UISETP.NE.AND UP1, UPT, UR10, 0x2, UPT ;  /* 0x000000020a00788c */ /* 0x000fc8000bf25270 */
[----:B------:R-:W-:Y:S02]  /*0520*/  UISETP.EQ.AND UP2, UPT, UR5, URZ, !UP1 ;  /* 0x000000ff0500728c */ /* 0x000fe4000cf42270 */
[----:B------:R-:W-:-:S04]  /*0530*/  USEL UR6, URZ, 0x1, UP1 ;  /* 0x00000001ff067887 */ /* 0x000fc80008800000 */
[----:B------:R-:W-:Y:S02]  /*0540*/  PLOP3.LUT P5, PT, P1, PT, UP2, 0x80, 0x8 ;  /* 0x000000000008781c */ /* 0x000fe40000faf028 */
[----:B---3--:R-:W-:-:S13]  /*0550*/  ISETP.NE.AND P0, PT, R0, RZ, PT ;  /* 0x000000ff0000720c */ /* 0x008fda0003f05270 */
[----:B------:R-:W-:Y:S05]  /*0560*/  @P0 BRA `(.L_x_9) ;  /* 0x00000000003c0947 */ /* 0x000fea0003800000 */
[----:B------:R-:W-:Y:S01]  /*0570*/  UMOV UR8, 0x400 ;  /* 0x0000040000087882 */ /* 0x000fe20000000000 */
[----:B------:R-:W-:Y:S01]  /*0580*/  UMOV UR7, 0x1 ;  /* 0x0000000100077882 */ /* 0x000fe20000000000 */
[----:B------:R-:W-:Y:S02]  /*0590*/  ULEA UR8, UR37, UR8, 0x18 ;  /* 0x0000000825087291 */ /* 0x000fe4000f8ec0ff */
[----:B------:R-:W-:-:S04]  /*05a0*/  UIADD3 UR12, UPT, UPT, -UR7, 0x100000, URZ ;  /* 0x00100000070c7890 */ /* 0x000fc8000fffe1ff */
[----:B------:R-:W-:Y:S02]  /*05b0*/  USHF.L.U32 UR13, UR12, 0xb, URZ ;  /* 0x0000000b0c0d7899 */ /* 0x000fe400080006ff */
[----:B------:R-:W-:Y:S01]  /*05c0*/  USHF.L.U32 UR12, UR12, 0x1, URZ ;  /* 0x000000010c0c7899 */ /* 0x000fe200080006ff */
[----:B------:R-:W-:Y:S01]  /*05d0*/  ELECT P0, URZ, PT ;  /* 0x0000000000ff782f */ /* 0x000fe20003800000 */
[----:B------:R-:W3:Y:S10]  /*05e0*/  FENCE.VIEW.ASYNC.S ;  /* 0x00000000000073c6 */ /* 0x000ef40000000000 */
[----:B---3--:R3:W4:Y:S01]  /*05f0*/  SYNCS.EXCH.64 URZ, [UR8], UR12 ;  /* 0x0000000c08ff75b2 */ /* 0x0087220008000100 */
[----:B------:R3:W1:Y:S01]  /*0600*/  SYNCS.EXCH.64 URZ, [UR8+0x18], UR12 ;  /* 0x0000180c08ff75b2 */ /* 0x0006620008000100 */
[----:B------:R3:W1:Y:S01]  /*0610*/  SYNCS.EXCH.64 URZ, [UR8+0x8], UR12 ;  /* 0x0000080c08ff75b2 */ /* 0x0006620008000100 */
[----:B------:R3:W1:Y:S01]  /*0620*/  SYNCS.EXCH.64 URZ, [UR8+0x20], UR12 ;  /* 0x0000200c08ff75b2 */ /* 0x0006620008000100 */
[----:B------:R3:W1:Y:S01]  /*0630*/  SYNCS.EXCH.64 URZ, [UR8+0x10], UR12 ;  /* 0x0000100c08ff75b2 */ /* 0x0006620008000100 */
[----:B------:R3:W1:Y:S01]  /*0640*/  SYNCS.EXCH.64 URZ, [UR8+0x28], UR12 ;  /* 0x0000280c08ff75b2 */ /* 0x0006620008000100 */
[----:B------:R-:W-:Y:S01]  /*0650*/  NOP ;  /* 0x0000000000007918 */ /* 0x000fe20000000000 */
.L_x_9:
[----:B------:R-:W2:Y:S01]  /*0660*/  SHFL.IDX PT, R0, R72, RZ, 0x1f ;  /* 0x00001fff48007589 */ /* 0x000ea200000e0000 */
[----:B------:R-:W-:Y:S01]  /*0670*/  NOP ;  /* 0x0000000000007918 */ /* 0x000fe20000000000 */
[----:B--2---:R-:W-:-:S13]  /*0680*/  ISETP.NE.AND P0, PT, R0, 0x1, PT ;  /* 0x000000010000780c */ /* 0x004fda0003f05270 */
[----:B------:R-:W-:Y:S05]  /*0690*/  @P0 BRA `(.L_x_10) ;  /* 0x0000000000540947 */ /* 0x000fea0003800000 */
[----:B------:R-:W-:Y:S01]  /*06a0*/  UMOV UR9, 0x400 ;  /* 0x0000040000097882 */ /* 0x000fe20000000000 */
[----:B---3--:R-:W-:Y:S01]  /*06b0*/  UMOV UR8, 0x20 ;  /* 0x0000002000087882 */ /* 0x008fe20000000000 */
[----:B------:R-:W-:Y:S01]  /*06c0*/  UMOV UR7, 0x80 ;  /* 0x0000008000077882 */ /* 0x000fe20000000000 */
[----:B------:R-:W-:Y:S02]  /*06d0*/  ULEA UR9, UR37, UR9, 0x18 ;  /* 0x0000000925097291 */ /* 0x000fe4000f8ec0ff */
[----:B------:R-:W-:-:S04]  /*06e0*/  UIADD3 UR12, UPT, UPT, -UR8, 0x100000, URZ ;  /* 0x00100000080c7890 */ /* 0x000fc8000fffe1ff */
[----:B------:R-:W-:Y:S02]  /*06f0*/  USHF.L.U32 UR13, UR12, 0xb, URZ ;  /* 0x0000000b0c0d7899 */ /* 0x000fe400080006ff */
[----:B------:R-:W-:Y:S02]  /*0700*/  USHF.L.U32 UR12, UR12, 0x1, URZ ;  /* 0x000000010c0c7899 */ /* 0x000fe400080006ff */
[----:B------:R-:W-:-:S04]  /*0710*/  UIADD3 UR14, UPT, UPT, -UR7, 0x100000, URZ ;  /* 0x00100000070e7890 */ /* 0x000fc8000fffe1ff */
[----:B------:R-:W-:Y:S02]  /*0720*/  USHF.L.U32 UR15, UR14, 0xb, URZ ;  /* 0x0000000b0e0f7899 */ /* 0x000fe400080006ff */
[----:B------:R-:W-:Y:S01]  /*0730*/  USHF.L.U32 UR14, UR14, 0x1, URZ ;  /* 0x000000010e0e7899 */ /* 0x000fe200080006ff */
[----:B------:R-:W-:Y:S01]  /*0740*/  ELECT P0, URZ, PT ;  /* 0x0000000000ff782f */ /* 0x000fe20003800000 */
[----:B------:R-:W2:Y:S02]  /*0750*/  FENCE.VIEW.ASYNC.S ;  /* 0x00000000000073c6 */ /* 0x000ea40000000000 */
[----:B--2---:R2:W3:Y:S08]  /*0760*/  SYNCS.EXCH.64 URZ, [UR9+0x30], UR12 ;  /* 0x0000300c09ff75b2 */ /* 0x0044f00008000100 */
[----:B------:R2:W1:Y:S01]  /*0770*/  SYNCS.EXCH.64 URZ, [UR9+0x50], UR14 ;  /* 0x0000500e09ff75b2 */ /* 0x0004620008000100 */
[----:B------:R2:W1:Y:S01]  /*0780*/  SYNCS.EXCH.64 URZ, [UR9+0x38], UR12 ;  /* 0x0000380c09ff75b2 */ /* 0x0004620008000100 */
[----:B------:R2:W1:Y:S01]  /*0790*/  SYNCS.EXCH.64 URZ, [UR9+0x58], UR14 ;  /* 0x0000580e09ff75b2 */ /* 0x0004620008000100 */
[----:B------:R2:W1:Y:S01]  /*07a0*/  SYNCS.EXCH.64 URZ, [UR9+0x40], UR12 ;  /* 0x0000400c09ff75b2 */ /* 0x0004620008000100 */
[----:B------:R2:W1:Y:S01]  /*07b0*/  SYNCS.EXCH.64 URZ, [UR9+0x60], UR14 ;  /* 0x0000600e09ff75b2 */ /* 0x0004620008000100 */
[----:B------:R2:W1:Y:S01]  /*07c0*/  SYNCS.EXCH.64 URZ, [UR9+0x48], UR12 ;  /* 0x0000480c09ff75b2 */ /* 0x0004620008000100 */
[----:B------:R2:W1:Y:S01]  /*07d0*/  SYNCS.EXCH.64 URZ, [UR9+0x68], UR14 ;  /* 0x0000680e09ff75b2 */ /* 0x0004620008000100 */
[----:B------:R-:W-:Y:S01]  /*07e0*/  NOP ;  /* 0x0000000000007918 */ /* 0x000fe20000000000 */
.L_x_10:
[----:B------:R-:W4:Y:S01]  /*07f0*/  SHFL.IDX PT, R0, R72, RZ, 0x1f ;  /* 0x00001fff48007589 */ /* 0x000f2200000e0000 */
[----:B------:R-:W-:Y:S01]  /*0800*/  NOP ;  /* 0x0000000000007918 */ /* 0x000fe20000000000 */
[----:B----4-:R-:W-:-:S13]  /*0810*/  ISETP.NE.AND P0, PT, R0, 0x3, PT ;  /* 0x000000030000780c */ /* 0x010fda0003f05270 */
[----:B------:R-:W-:Y:S05]  /*0820*/  @P0 BRA `(.L_x_11) ;  /* 0x00000000002c0947 */ /* 0x000fea0003800000 */
[----:B---3--:R-:W-:Y:S01]  /*0830*/  UMOV UR8, 0x400 ;  /* 0x0000040000087882 */ /* 0x008fe20000000000 */
[----:B------:R-:W-:Y:S01]  /*0840*/  UMOV UR7, 0x20 ;  /* 0x0000002000077882 */ /* 0x000fe20000000000 */
[----:B------:R-:W-:Y:S02]  /*0850*/  ULEA UR8, UR37, UR8, 0x18 ;  /* 0x0000000825087291 */ /* 0x000fe4000f8ec0ff */
[----:B--2---:R-:W-:-:S04]  /*0860*/  UIADD3 UR12, UPT, UPT, -UR7, 0x100000, URZ ;  /* 0x00100000070c7890 */ /* 0x004fc8000fffe1ff */
[----:B------:R-:W-:Y:S02]  /*0870*/  USHF.L.U32 UR13, UR12, 0xb, URZ ;  /* 0x0000000b0c0d7899 */ /* 0x000fe400080006ff */
[----:B------:R-:W-:Y:S01]  /*0880*/  USHF.L.U32 UR12, UR12, 0x1, URZ ;  /* 0x000000010c0c7899 */ /* 0x000fe200080006ff */
[----:B------:R-:W-:Y:S01]  /*0890*/  ELECT P0, URZ, PT ;  /* 0x0000000000ff782f */ /* 0x000fe20003800000 */
[----:B------:R-:W2:Y:S10]  /*08a0*/  FENCE.VIEW.ASYNC.S ;  /* 0x00000000000073c6 */ /* 0x000eb40000000000 */
[----:B--2---:R4:W2:Y:S01]  /*08b0*/  SYNCS.EXCH.64 URZ, [UR8+0x70], UR12 ;  /* 0x0000700c08ff75b2 */ /* 0x0048a20008000100 */
[----:B------:R4:W3:Y:S02]  /*08c0*/  SYNCS.EXCH.64 URZ, [UR8+0x78], UR12 ;  /* 0x0000780c08ff75b2 */ /* 0x0008e40008000100 */
[----:B----4-:R-:W-:Y:S01]  /*08d0*/  NOP ;  /* 0x0000000000007918 */ /* 0x010fe20000000000 */
.L_x_11:
[----:B------:R-:W4:Y:S01]  /*08e0*/  SHFL.IDX PT, R0, R72, RZ, 0x1f ;  /* 0x00001fff48007589 */ /* 0x000f2200000e0000 */
[----:B------:R-:W-:Y:S01]  /*08f0*/  NOP ;  /* 0x0000000000007918 */ /* 0x000fe20000000000 */
[----:B----4-:R-:W-:-:S13]  /*0900*/  ISETP.NE.AND P0, PT, R0, 0x4, PT ;  /* 0x000000040000780c */ /* 0x010fda0003f05270 */
[----:B------:R-:W-:Y:S05]  /*0910*/  @P0 BRA `(.L_x_12) ;  /* 0x0000000000480947 */ /* 0x000fea0003800000 */
[----:B--2---:R-:W-:Y:S01]  /*0920*/  UMOV UR9, 0x1e0 ;  /* 0x000001e000097882 */ /* 0x004fe20000000000 */
[----:B---3--:R-:W-:Y:S01]  /*0930*/  UMOV UR8, 0x400 ;  /* 0x0000040000087882 */ /* 0x008fe20000000000 */
[----:B------:R-:W-:Y:S01]  /*0940*/  USEL UR9, UR9, 0x1a0, UP5 ;  /* 0x000001a009097887 */ /* 0x000fe2000a800000 */
        /* <DEDUP_REMOVED lines=10> */
[----:B--2---:R4:W2:Y:S08]  /*09f0*/  SYNCS.EXCH.64 URZ, [UR8+0x80], UR12 ;  /* 0x0000800c08ff75b2 */ /* 0x0048b00008000100 */
[----:B------:R4:W3:Y:S01]  /*0a00*/  SYNCS.EXCH.64 URZ, [UR8+0x90], UR14 ;  /* 0x0000900e08ff75b2 */ /* 0x0008e20008000100 */
[----:B------:R4:W1:Y:S01]  /*0a10*/  SYNCS.EXCH.64 URZ, [UR8+0x88], UR12 ;  /* 0x0000880c08ff75b2 */ /* 0x0008620008000100 */
[----:B------:R4:W1:Y:S02]  /*0a20*/  SYNCS.EXCH.64 URZ, [UR8+0x98], UR14 ;  /* 0x0000980e08ff75b2 */ /* 0x0008640008000100 */
[----:B----4-:R-:W-:Y:S01]  /*0a30*/  NOP ;  /* 0x0000000000007918 */ /* 0x010fe20000000000 */
.L_x_12:
[----:B------:R-:W4:Y:S01]  /*0a40*/  SHFL.IDX PT, R0, R72, RZ, 0x1f ;  /* 0x00001fff48007589 */ /* 0x000f2200000e0000 */
[----:B------:R-:W-:Y:S01]  /*0a50*/  NOP ;  /* 0x0000000000007918 */ /* 0x000fe20000000000 */
[----:B----4-:R-:W-:-:S13]  /*0a60*/  ISETP.NE.AND P0, PT, R0, 0x5, PT ;  /* 0x000000050000780c */ /* 0x010fda0003f05270 */
[----:B------:R-:W-:Y:S05]  /*0a70*/  @P0 BRA `(.L_x_13) ;  /* 0x0000000000540947 */ /* 0x000fea0003800000 */
[----:B--2---:R-:W-:Y:S01]  /*0a80*/  UMOV UR9, 0x400 ;  /* 0x0000040000097882 */ /* 0x004fe20000000000 */
        /* <DEDUP_REMOVED lines=14> */
[----:B------:R4:W1:Y:S01]  /*0b70*/  SYNCS.EXCH.64 URZ, [UR9+0xc8], UR14 ;  /* 0x0000c80e09ff75b2 */ /* 0x0008620008000100 */
[----:B------:R4:W1:Y:S01]  /*0b80*/  SYNCS.EXCH.64 URZ, [UR9+0xb0], UR12 ;  /* 0x0000b00c09ff75b2 */ /* 0x0008620008000100 */
[----:B------:R4:W1:Y:S01]  /*0b90*/  SYNCS.EXCH.64 URZ, [UR9+0xd0], UR14 ;  /* 0x0000d00e09ff75b2 */ /* 0x0008620008000100 */
[----:B------:R4:W1:Y:S01]  /*0ba0*/  SYNCS.EXCH.64 URZ, [UR9+0xb8], UR12 ;  /* 0x0000b80c09ff75b2 */ /* 0x0008620008000100 */
[----:B------:R4:W1:Y:S02]  /*0bb0*/  SYNCS.EXCH.64 URZ, [UR9+0xd8], UR14 ;  /* 0x0000d80e09ff75b2 */ /* 0x0008640008000100 */
[----:B----4-:R-:W-:Y:S01]  /*0bc0*/  NOP ;  /* 0x0000000000007918 */ /* 0x010fe20000000000 */
.L_x_13:
[----:B------:R-:W4:Y:S01]  /*0bd0*/  SHFL.IDX PT, R0, R72, RZ, 0x1f ;  /* 0x00001fff48007589 */ /* 0x000f2200000e0000 */
[----:B------:R-:W-:Y:S01]  /*0be0*/  ISETP.NE.OR P1, PT, RZ, UR10, !P1 ;  /* 0x0000000aff007c0c */ /* 0x000fe2000cf25670 */
        /* <DEDUP_REMOVED lines=12> */
[----:B------:R4:W3:Y:S01]  /*0cb0*/  SYNCS.EXCH.64 URZ, [UR8+0xf0], UR12 ;  /* 0x0000f00c08ff75b2 */ /* 0x0008e20008000100 */
[----:B------:R4:W1:Y:S01]  /*0cc0*/  SYNCS.EXCH.64 URZ, [UR8+0xe8], UR12 ;  /* 0x0000e80c08ff75b2 */ /* 0x0008620008000100 */
[----:B------:R4:W1:Y:S02]  /*0cd0*/  SYNCS.EXCH.64 URZ, [UR8+0xf8], UR12 ;  /* 0x0000f80c08ff75b2 */ /* 0x0008640008000100 */
[----:B----4-:R-:W-:Y:S01]  /*0ce0*/  NOP ;  /* 0x0000000000007918 */ /* 0x010fe20000000000 */
.L_x_14:
[----:B------:R-:W-:Y:S01]  /*0cf0*/  VOTEU.ALL UP1, P1 ;  /* 0x0000000000ff7886 */ /* 0x000fe20000820000 */
[----:B---3--:R-:W3:Y:S01]  /*0d00*/  LDCU UR8, c[0x0][0x36c] ;  /* 0x00006d80ff0877ac */ /* 0x008ee20008000800 */
[----:B------:R-:W-:Y:S01]  /*0d10*/  NOP ;  /* 0x0000000000007918 */ /* 0x000fe20000000000 */
[----:B------:R-:W-:Y:S01]  /*0d20*/  LOP3.LUT R10, R81, 0x1f, RZ, 0xc0, !PT ;  /* 0x0000001f510a7812 */ /* 0x000fe200078ec0ff */
[----:B--2---:R-:W-:Y:S01]  /*0d30*/  UMOV UR12, 0x20 ;  /* 0x00000020000c7882 */ /* 0x004fe20000000000 */
[----:B------:R-:W-:Y:S01]  /*0d40*/  @!UP1 UMOV UR7, 0x400 ;  /* 0x0000040000079882 */ /* 0x000fe20000000000 */
[----:B------:R-:W-:-:S04]  /*0d50*/  @!UP1 UIADD3 UR12, UPT, UPT, -UR12, 0x100000, URZ ;  /* 0x001000000c0c9890 */ /* 0x000fc8000fffe1ff */
[----:B------:R-:W-:Y:S02]  /*0d60*/  @!UP1 USHF.L.U32 UR13, UR12, 0xb, URZ ;  /* 0x0000000b0c0d9899 */ /* 0x000fe400080006ff */
[----:B------:R-:W-:Y:S02]  /*0d70*/  @!UP1 USHF.L.U32 UR12, UR12, 0x1, URZ ;  /* 0x000000010c0c9899 */ /* 0x000fe400080006ff */
[----:B------:R-:W-:Y:S01]  /*0d80*/  @!UP1 ULEA UR7, UR37, UR7, 0x18 ;  /* 0x0000000725079291 */ /* 0x000fe2000f8ec0ff */
[----:B------:R-:W-:Y:S01]  /*0d90*/  VOTEU.ALL UP1, P1 ;  /* 0x0000000000ff7886 */ /* 0x000fe20000820000 */
[----:B------:R-:W-:Y:S01]  /*0da0*/  UISETP.NE.AND UP4, UPT, UR10, URZ, UPT ;  /* 0x000000ff0a00728c */ /* 0x000fe2000bf85270 */
[----:B------:R-:W2:Y:S09]  /*0db0*/  FENCE.VIEW.ASYNC.S ;  /* 0x00000000000073c6 */ /* 0x000eb20000000000 */
[----:B--2---:R2:W4:Y:S01]  /*0dc0*/  @!UP1 SYNCS.EXCH.64 URZ, [UR7+0x100], UR12 ;  /* 0x0001000c07ff95b2 */ /* 0x0045220008000100 */
[----:B---3--:R-:W-:-:S09]  /*0dd0*/  UISETP.EQ.U32.AND UP1, UPT, UR8, 0x1, UPT ;  /* 0x000000010800788c */ /* 0x008fd2000bf22070 */
[----:B------:R-:W-:Y:S05]  /*0de0*/  BRA.U !UP1, `(.L_x_15) ;  /* 0x0000000109087547 */ /* 0x000fea000b800000 */
[----:B-1--4-:R-:W-:Y:S01]  /*0df0*/  UCGABAR_ARV ;  /* 0x00000000000079c7 */ /* 0x012fe20008000000 */
[----:B------:R-:W-:Y:S05]  /*0e00*/  BRA `(.L_x_16) ;  /* 0x0000000000047947 */ /* 0x000fea0003800000 */
.L_x_15:
[----:B-1--4-:R-:W-:Y:S01]  /*0e10*/  NOP ;  /* 0x0000000000007918 */ /* 0x012fe20000000000 */
.L_x_16:
[----:B------:R-:W1:Y:S01]  /*0e20*/  S2R R11, SR_CTAID.X ;  /* 0x00000000000b7919 */ /* 0x000e620000002500 */
[----:B------:R-:W-:-:S05]  /*0e30*/  CS2R.32 R68, SR_CgaSize ;  /* 0x0000000000447805 */ /* 0x000fca0000008a00 */
[----:B------:R-:W-:-:S05]  /*0e40*/  IMAD R68, R68, -0xa0, RZ ;  /* 0xffffff6044447824 */ /* 0x000fca00078e02ff */
[----:B------:R-:W-:-:S14]  /*0e50*/  R2UR UR8, R68 ;  /* 0x00000000440872ca */ /* 0x000fdc00000e0000 */
[----:B------:R-:W3:Y:S01]  /*0e60*/  LDCU UR8, c[0x0][UR8+0x2b0] ;  /* 0x00005600080877ac */ /* 0x000ee20008000800 */
[----:B------:R-:W-:-:S05]  /*0e70*/  CS2R.32 R0, SR_CgaSize ;  /* 0x0000000000007805 */ /* 0x000fca0000008a00 */
[----:B------:R-:W-:-:S06]  /*0e80*/  IMAD R0, R0, -0xa0, RZ ;  /* 0xffffff6000007824 */ /* 0x000fcc00078e02ff */
[----:B------:R-:W4:Y:S01]  /*0e90*/  LDC R0, c[0x0][R0+0x2a0] ;  /* 0x0000a80000007b82 */ /* 0x000f220000000800 */
[----:B------:R-:W-:Y:S01]  /*0ea0*/  PRMT R8, RZ, 0x7610, R8 ;  /* 0x00007610ff087816 */ /* 0x000fe20000000008 */
[----:B------:R-:W3:Y:S01]  /*0eb0*/  S2R R20, SR_CTAID.Y ;  /* 0x0000000000147919 */ /* 0x000ee20000002600 */
[----:B------:R-:W-:-:S05]  /*0ec0*/  CS2R.32 R68, SR_CgaSize ;  /* 0x0000000000447805 */ /* 0x000fca0000008a00 */
[----:B------:R-:W-:-:S05]  /*0ed0*/  IMAD R68, R68, -0xa0, RZ ;  /* 0xffffff6044447824 */ /* 0x000fca00078e02ff */
[----:B--2---:R-:W-:-:S14]  /*0ee0*/  R2UR UR7, R68 ;  /* 0x00000000440772ca */ /* 0x004fdc00000e0000 */
[----:B------:R-:W2:Y:S01]  /*0ef0*/  LDCU UR7, c[0x0][UR7+0x2b4] ;  /* 0x00005680070777ac */ /* 0x000ea20008000800 */
[----:B------:R-:W-:Y:S01]  /*0f00*/  UISETP.NE.AND UP2, UPT, UR10, 0x2, UPT ;  /* 0x000000020a00788c */ /* 0x000fe2000bf45270 */
[----:B------:R-:W3:Y:S01]  /*0f10*/  LDC R9, c[0x0][0xb24] ;  /* 0x0002c900ff097b82 */ /* 0x000ee20000000800 */
[----:B------:R-:W-:-:S05]  /*0f20*/  CS2R.32 R66, SR_CgaSize ;  /* 0x0000000000427805 */ /* 0x000fca0000008a00 */
[----:B------:R-:W-:-:S06]  /*0f30*/  IMAD R66, R66, -0xa0, RZ ;  /* 0xffffff6042427824 */ /* 0x000fcc00078e02ff */
[----:B------:R-:W4:Y:S08]  /*0f40*/  LDC R66, c[0x0][R66+0x2a4] ;  /* 0x0000a90042427b82 */ /* 0x000f300000000800 */
[----:B------:R-:W4:Y:S01]  /*0f50*/  LDC R26, c[0x0][0xb24] ;  /* 0x0002c900ff1a7b82 */ /* 0x000f220000000800 */
[----:B-1----:R-:W-:Y:S01]  /*0f60*/  I2FP.F32.U32 R4, R11 ;  /* 0x0000000b00047245 */ /* 0x002fe20000201000 */
[----:B------:R-:W-:-:S06]  /*0f70*/  IMAD.MOV.U32 R21, RZ, RZ, R11 ;  /* 0x000000ffff157224 */ /* 0x000fcc00078e000b */
[----:B------:R-:W1:Y:S01]  /*0f80*/  S2UR UR36, SR_CTAID.Z ;  /* 0x00000000002479c3 */ /* 0x000e620000002700 */
[----:B---3--:R-:W-:Y:S02]  /*0f90*/  ISETP.GE.AND P0, PT, R9, 0x1, PT ;  /* 0x000000010900780c */ /* 0x008fe40003f06270 */
[----:B------:R-:W-:Y:S01]  /*0fa0*/  I2FP.F32.U32 R2, R20 ;  /* 0x0000001400027245 */ /* 0x000fe20000201000 */
[----:B------:R-:W-:-:S04]  /*0fb0*/  FMUL R4, R4, UR8 ;  /* 0x0000000804047c20 */ /* 0x000fc80008400000 */
[----:B--2---:R-:W-:Y:S01]  /*0fc0*/  FMUL R2, R2, UR7 ;  /* 0x0000000702027c20 */ /* 0x004fe20008400000 */
[----:B------:R-:W2:Y:S01]  /*0fd0*/  F2I.U32.TRUNC.NTZ R68, R4 ;  /* 0x0000000400447305 */ /* 0x000ea2000020f000 */
[----:B------:R-:W3:Y:S07]  /*0fe0*/  LDCU UR7, c[0x0][0xb30] ;  /* 0x00016600ff0777ac */ /* 0x000eee0008000800 */
[----:B------:R-:W1:Y:S01]  /*0ff0*/  F2I.U32.TRUNC.NTZ R3, R2 ;  /* 0x0000000200037305 */ /* 0x000e62000020f000 */
[----:B--2---:R-:W-:-:S04]  /*1000*/  IMAD.MOV R68, RZ, RZ, -R68 ;  /* 0x000000ffff447224 */ /* 0x004fc800078e0a44 */
[----:B----4-:R-:W-:Y:S01]  /*1010*/  IMAD R68, R0, R68, R11 ;  /* 0x0000004400447224 */ /* 0x010fe200078e020b */
[----:B------:R-:W-:Y:S01]  /*1020*/  PRMT R0, RZ, 0x7610, R0 ;  /* 0x00007610ff007816 */ /* 0x000fe20000000000 */
[----:B---3--:R-:W-:Y:S01]  /*1030*/  UISETP.NE.AND UP3, UPT, UR7, 0x1, UPT ;  /* 0x000000010700788c */ /* 0x008fe2000bf65270 */
[----:B-1----:R-:W-:-:S05]  /*1040*/  IADD3 R3, PT, PT, -R3, RZ, RZ ;  /* 0x000000ff03037210 */ /* 0x002fca0007ffe1ff */
[----:B------:R-:W-:Y:S01]  /*1050*/  IMAD R66, R66, R3, R20 ;  /* 0x0000000342427224 */ /* 0x000fe200078e0214 */
[----:B------:R-:W-:Y:S06]  /*1060*/  BRA.U UP4, `(.L_x_17) ;  /* 0x0000000104247547 */ /* 0x000fec000b800000 */
[----:B------:R-:W-:Y:S01]  /*1070*/  ISETP.NE.AND P1, PT, R66, RZ, PT ;  /* 0x000000ff4200720c */ /* 0x000fe20003f25270 */
[----:B------:R-:W-:Y:S01]  /*1080*/  IMAD.MOV.U32 R0, RZ, RZ, 0x3 ;  /* 0x00000003ff007424 */ /* 0x000fe200078e00ff */
[C---:B------:R-:W-:Y:S02]  /*1090*/  LOP3.LUT R3, R68.reuse, 0xfffffffe, RZ, 0xc0, !PT ;  /* 0xfffffffe44037812 */ /* 0x040fe400078ec0ff */
[----:B------:R-:W-:Y:S02]  /*10a0*/  ISETP.LT.U32.OR P1, PT, R68, 0x2, !P1 ;  /* 0x000000024400780c */ /* 0x000fe40004f21470 */
[----:B------:R-:W-:Y:S02]  /*10b0*/  SHF.L.U32 R0, R0, R3, RZ ;  /* 0x0000000300007219 */ /* 0x000fe400000006ff */
[----:B------:R-:W-:Y:S02]  /*10c0*/  SEL R5, RZ, 0x1, !P1 ;  /* 0x00000001ff057807 */ /* 0x000fe40004800000 */
[----:B------:R-:W-:-:S05]  /*10d0*/  SEL R2, RZ, 0x2, !P1 ;  /* 0x00000002ff027807 */ /* 0x000fca0004800000 */
[----:B------:R-:W-:-:S05]  /*10e0*/  IMAD.IADD R2, R5, 0x1, R2 ;  /* 0x0000000105027824 */ /* 0x000fca00078e0202 */
[----:B------:R-:W-:Y:S02]  /*10f0*/  PRMT R8, R2, 0x7610, R8 ;  /* 0x0000761002087816 */ /* 0x000fe40000000008 */
.L_x_17:
[----:B------:R-:W-:Y:S05]  /*1100*/  @!P0 BRA `(.L_x_18) ;  /* 0x0000000000b88947 */ /* 0x000fea0003800000 */
[----:B------:R-:W1:Y:S01]  /*1110*/  LDC.64 R4, c[0x0][0xb18] ;  /* 0x0002c600ff047b82 */ /* 0x000e620000000a00 */
[----:B------:R-:W-:-:S07]  /*1120*/  ISETP.NE.AND P0, PT, R9, 0x1, PT ;  /* 0x000000010900780c */ /* 0x000fce0003f05270 */
[----:B------:R-:W2:Y:S08]  /*1130*/  LDC R14, c[0x0][0xb0c] ;  /* 0x0002c300ff0e7b82 */ /* 0x000eb00000000800 */
[----:B------:R-:W3:Y:S08]  /*1140*/  LDC R13, c[0x0][0x370] ;  /* 0x0000dc00ff0d7b82 */ /* 0x000ef00000000800 */
[----:B------:R-:W4:Y:S01]  /*1150*/  LDC R16, c[0x0][0x374] ;  /* 0x0000dd00ff107b82 */ /* 0x000f220000000800 */
[----:B-1----:R-:W-:-:S07]  /*1160*/  ISETP.NE.AND P1, PT, R4, 0x1, PT ;  /* 0x000000010400780c */ /* 0x002fce0003f25270 */
[----:B------:R-:W3:Y:S01]  /*1170*/  LDC.64 R6, c[0x0][0xb10] ;  /* 0x0002c400ff067b82 */ /* 0x000ee20000000a00 */
[----:B--2---:R-:W-:-:S07]  /*1180*/  ISETP.NE.AND P2, PT, R14, 0x1, PT ;  /* 0x000000010e00780c */ /* 0x004fce0003f45270 */
[----:B------:R-:W1:Y:S08]  /*1190*/  LDC R12, c[0x0][0xb20] ;  /* 0x0002c800ff0c7b82 */ /* 0x000e700000000800 */
[----:B------:R-:W2:Y:S01]  /*11a0*/  LDC.64 R2, c[0x0][0xb28] ;  /* 0x0002ca00ff027b82 */ /* 0x000ea20000000a00 */
[----:B----4-:R-:W-:-:S04]  /*11b0*/  IMAD.HI.U32 R15, R16, R5, RZ ;  /* 0x00000005100f7227 */ /* 0x010fc800078e00ff */
[----:B------:R-:W-:-:S04]  /*11c0*/  IMAD.HI.U32 R5, R20, R5, RZ ;  /* 0x0000000514057227 */ /* 0x000fc800078e00ff */
[----:B---3--:R-:W-:-:S04]  /*11d0*/  IMAD.HI.U32 R18, R13, R6, RZ ;  /* 0x000000060d127227 */ /* 0x008fc800078e00ff */
[C---:B------:R-:W-:Y:S01]  /*11e0*/  IMAD.HI.U32 R22, R11.reuse, R6, RZ ;  /* 0x000000060b167227 */ /* 0x040fe200078e00ff */
[-C--:B------:R-:W-:Y:S02]  /*11f0*/  @P2 SHF.R.U32.HI R13, RZ, R7.reuse, R18 ;  /* 0x00000007ff0d2219 */ /* 0x080fe40000011612 */
[-C--:B-1----:R-:W-:Y:S02]  /*1200*/  @P1 SHF.R.U32.HI R16, RZ, R12.reuse, R15 ;  /* 0x0000000cff101219 */ /* 0x082fe4000001160f */
[----:B------:R-:W-:Y:S02]  /*1210*/  SHF.R.U32.HI R5, RZ, R12, R5 ;  /* 0x0000000cff057219 */ /* 0x000fe40000011605 */
[----:B------:R-:W-:Y:S02]  /*1220*/  SHF.R.U32.HI R22, RZ, R7, R22 ;  /* 0x00000007ff167219 */ /* 0x000fe40000011616 */
[----:B------:R-:W-:Y:S01]  /*1230*/  SEL R5, R20, R5, !P1 ;  /* 0x0000000514057207 */ /* 0x000fe20004800000 */
[----:B--2---:R-:W-:Y:S01]  /*1240*/  IMAD.HI.U32 R18, R16, R2, RZ ;  /* 0x0000000210127227 */ /* 0x004fe200078e00ff */
[----:B------:R-:W-:-:S02]  /*1250*/  SEL R21, R11, R22, !P2 ;  /* 0x000000160b157207 */ /* 0x000fc40005000000 */
[----:B------:R-:W-:Y:S01]  /*1260*/  IADD3 R7, PT, PT, -R5, RZ, RZ ;  /* 0x000000ff05077210 */ /* 0x000fe20007ffe1ff */
[----:B------:R-:W-:Y:S01]  /*1270*/  IMAD.HI.U32 R6, R13, R2, RZ ;  /* 0x000000020d067227 */ /* 0x000fe200078e00ff */
[----:B------:R-:W-:-:S03]  /*1280*/  @P0 SHF.R.U32.HI R16, RZ, R3, R18 ;  /* 0x00000003ff100219 */ /* 0x000fc60000011612 */
[----:B------:R-:W-:Y:S01]  /*1290*/  IMAD R7, R4, R7, R20 ;  /* 0x0000000704077224 */ /* 0x000fe200078e0214 */
[----:B------:R-:W-:Y:S01]  /*12a0*/  @P0 SHF.R.U32.HI R13, RZ, R3, R6 ;  /* 0x00000003ff0d0219 */ /* 0x000fe20000011606 */
[----:B------:R-:W-:-:S04]  /*12b0*/  IMAD R16, R16, R9, RZ ;  /* 0x0000000910107224 */ /* 0x000fc800078e02ff */
[----:B------:R-:W-:Y:S01]  /*12c0*/  IMAD R6, R13, R9, RZ ;  /* 0x000000090d067224 */ /* 0x000fe200078e02ff */
[----:B------:R-:W-:-:S04]  /*12d0*/  ISETP.GE.AND P1, PT, R5, R16, PT ;  /* 0x000000100500720c */ /* 0x000fc80003f26270 */
[----:B------:R-:W-:Y:S01]  /*12e0*/  ISETP.GE.OR P1, PT, R21, R6, P1 ;  /* 0x000000061500720c */ /* 0x000fe20000f26670 */
[----:B------:R-:W-:-:S05]  /*12f0*/  IMAD.HI.U32 R6, R5, R2, RZ ;  /* 0x0000000205067227 */ /* 0x000fca00078e00ff */
[----:B------:R-:W-:-:S04]  /*1300*/  SHF.R.U32.HI R6, RZ, R3, R6 ;  /* 0x00000003ff067219 */ /* 0x000fc80000011606 */
[----:B------:R-:W-:-:S03]  /*1310*/  SEL R6, R5, R6, !P0 ;  /* 0x0000000605067207 */ /* 0x000fc60004000000 */
[----:B------:R-:W-:Y:S01]  /*1320*/  @!P1 IMAD.HI.U32 R12, R21, R2, RZ ;  /* 0x00000002150c9227 */ /* 0x000fe200078e00ff */
[----:B------:R-:W-:-:S04]  /*1330*/  IADD3 R2, PT, PT, -R6, RZ, RZ ;  /* 0x000000ff06027210 */ /* 0x000fc80007ffe1ff */
[----:B------:R-:W-:Y:S01]  /*1340*/  @!P1 SHF.R.U32.HI R12, RZ, R3, R12 ;  /* 0x00000003ff0c9219 */ /* 0x000fe2000001160c */
[----:B------:R-:W-:-:S03]  /*1350*/  IMAD R2, R9, R2, R5 ;  /* 0x0000000209027224 */ /* 0x000fc600078e0205 */
[----:B------:R-:W-:-:S05]  /*1360*/  @!P1 SEL R3, R21, R12, !P0 ;  /* 0x0000000c15039207 */ /* 0x000fca0004000000 */
[--C-:B------:R-:W-:Y:S02]  /*1370*/  @!P1 IMAD.IADD R6, R6, 0x1, -R3.reuse ;  /* 0x0000000106069824 */ /* 0x100fe400078e0a03 */
[----:B------:R-:W-:Y:S01]  /*1380*/  @!P1 IMAD R3, R2, R13, R3 ;  /* 0x0000000d02039224 */ /* 0x000fe200078e0203 */
[----:B------:R-:W-:Y:S01]  /*1390*/  IADD3 R2, PT, PT, -R21, RZ, RZ ;  /* 0x000000ff15027210 */ /* 0x000fe20007ffe1ff */
[----:B------:R-:W-:Y:S02]  /*13a0*/  @!P1 IMAD R5, R6, R9, R21 ;  /* 0x0000000906059224 */ /* 0x000fe400078e0215 */
[----:B------:R-:W-:Y:S02]  /*13b0*/  @!P1 IMAD.MOV.U32 R21, RZ, RZ, R3 ;  /* 0x000000ffff159224 */ /* 0x000fe400078e0003 */
[----:B------:R-:W-:Y:S02]  /*13c0*/  IMAD R2, R14, R2, R11 ;  /* 0x000000020e027224 */ /* 0x000fe400078e020b */
[----:B------:R-:W-:-:S02]  /*13d0*/  IMAD R20, R5, R4, R7 ;  /* 0x0000000405147224 */ /* 0x000fc400078e0207 */
[----:B------:R-:W-:Y:S02]  /*13e0*/  IMAD R21, R21, R14, R2 ;  /* 0x0000000e15157224 */ /* 0x000fe400078e0202 */
.L_x_18:
[----:B------:R-:W-:Y:S05]  /*13f0*/  BRA.U UP3, `(.L_x_19) ;  /* 0x0000000103407547 */ /* 0x000fea000b800000 */
[----:B------:R-:W1:Y:S08]  /*1400*/  LDC.64 R4, c[0x0][0xb10] ;  /* 0x0002c400ff047b82 */ /* 0x000e700000000a00 */
[----:B------:R-:W2:Y:S08]  /*1410*/  LDC.64 R2, c[0x0][0xb18] ;  /* 0x0002c600ff027b82 */ /* 0x000eb00000000a00 */
[----:B------:R-:W3:Y:S08]  /*1420*/  LDC R6, c[0x0][0xb20] ;  /* 0x0002c800ff067b82 */ /* 0x000ef00000000800 */
[----:B------:R-:W4:Y:S01]  /*1430*/  LDC R12, c[0x0][0xb0c] ;  /* 0x0002c300ff0c7b82 */ /* 0x000f220000000800 */
[----:B-1----:R-:W-:-:S05]  /*1440*/  IMAD.HI.U32 R4, R21, R4, RZ ;  /* 0x0000000415047227 */ /* 0x002fca00078e00ff */
[----:B------:R-:W-:Y:S01]  /*1450*/  SHF.R.U32.HI R4, RZ, R5, R4 ;  /* 0x00000005ff047219 */ /* 0x000fe20000011604 */
[----:B--2---:R-:W-:Y:S01]  /*1460*/  IMAD.HI.U32 R3, R20, R3, RZ ;  /* 0x0000000314037227 */ /* 0x004fe200078e00ff */
[----:B------:R-:W-:-:S04]  /*1470*/  ISETP.NE.AND P0, PT, R2, 0x1, PT ;  /* 0x000000010200780c */ /* 0x000fc80003f05270 */
[----:B---3--:R-:W-:-:S04]  /*1480*/  SHF.R.U32.HI R3, RZ, R6, R3 ;  /* 0x00000006ff037219 */ /* 0x008fc80000011603 */
[----:B------:R-:W-:Y:S02]  /*1490*/  SEL R3, R20, R3, !P0 ;  /* 0x0000000314037207 */ /* 0x000fe40004000000 */
[----:B----4-:R-:W-:-:S04]  /*14a0*/  ISETP.NE.AND P1, PT, R12, 0x1, PT ;  /* 0x000000010c00780c */ /* 0x010fc80003f25270 */
[----:B------:R-:W-:-:S05]  /*14b0*/  SEL R6, R21, R4, !P1 ;  /* 0x0000000415067207 */ /* 0x000fca0004800000 */
[----:B------:R-:W-:Y:S02]  /*14c0*/  IMAD.IADD R4, R3, 0x1, -R6 ;  /* 0x0000000103047824 */ /* 0x000fe400078e0a06 */
[----:B------:R-:W-:Y:S02]  /*14d0*/  IMAD.IADD R3, R6, 0x1, -R3 ;  /* 0x0000000106037824 */ /* 0x000fe400078e0a03 */
[----:B------:R-:W-:Y:S02]  /*14e0*/  IMAD R21, R4, R12, R21 ;  /* 0x0000000c04157224 */ /* 0x000fe400078e0215 */
[----:B------:R-:W-:Y:S02]  /*14f0*/  IMAD R20, R3, R2, R20 ;  /* 0x0000000203147224 */ /* 0x000fe400078e0214 */
.L_x_19:
[----:B------:R-:W-:Y:S05]  /*1500*/  BRA.U !UP1, `(.L_x_20) ;  /* 0x00000001090c7547 */ /* 0x000fea000b800000 */
[----:B------:R-:W-:Y:S01]  /*1510*/  UCGABAR_WAIT ;  /* 0x0000000000007dc7 */ /* 0x000fe20008000000 */
[----:B------:R-:W-:Y:S01]  /*1520*/  CCTL.IVALL ;  /* 0x00000000ff00798f */ /* 0x000fe20002000000 */
[----:B------:R-:W-:Y:S05]  /*1530*/  BRA `(.L_x_21) ;  /* 0x0000000000047947 */ /* 0x000fea0003800000 */
.L_x_20:
[----:B------:R-:W-:Y:S06]  /*1540*/  BAR.SYNC.DEFER_BLOCKING 0x0 ;  /* 0x0000000000007b1d */ /* 0x000fec0000010000 */
.L_x_21:
[----:B------:R-:W-:Y:S05]  /*1550*/  BRA.U UP2, `(.L_x_22) ;  /* 0x0000001102847547 */ /* 0x000fea000b800000 */
[----:B------:R-:W1:Y:S01]  /*1560*/  LDCU UR4, c[0x0][0x38c] ;  /* 0x00007180ff0477ac */ /* 0x000e620008000800 */
[----:B------:R-:W2:Y:S01]  /*1570*/  LDC R9, c[0x0][0x370] ;  /* 0x0000dc00ff097b82 */ /* 0x000ea20000000800 */
[----:B------:R-:W-:Y:S01]  /*1580*/  IMAD.SHL.U32 R16, R11, 0x40, RZ ;  /* 0x000000400b107824 */ /* 0x000fe200078e00ff */
[----:B------:R-:W-:Y:S01]  /*1590*/  PLOP3.LUT P1, PT, PT, PT, UP5, 0x80, 0x8 ;  /* 0x000000000008781c */ /* 0x000fe20003f2f058 */
[----:B------:R-:W-:Y:S01]  /*15a0*/  HFMA2 R12, -RZ, RZ, 0, 0 ;  /* 0x00000000ff0c7431 */ /* 0x000fe200000001ff */
[----:B------:R-:W-:Y:S01]  /*15b0*/  UISETP.NE.AND UP1, UPT, UR10, URZ, UPT ;  /* 0x000000ff0a00728c */ /* 0x000fe2000bf25270 */
[----:B------:R-:W-:Y:S01]  /*15c0*/  ISETP.NE.AND P4, PT, R10, RZ, P5 ;  /* 0x000000ff0a00720c */ /* 0x000fe20002f85270 */
[----:B------:R-:W-:Y:S01]  /*15d0*/  IMAD.MOV.U32 R15, RZ, RZ, 0x1 ;  /* 0x00000001ff0f7424 */ /* 0x000fe200078e00ff */
[----:B------:R-:W-:Y:S01]  /*15e0*/  PLOP3.LUT P1, PT, P1, PT, PT, 0x8, 0x80 ;  /* 0x000000000080781c */ /* 0x000fe20000f2e170 */
[----:B------:R-:W3:Y:S01]  /*15f0*/  LDC R0, c[0x0][0x374] ;  /* 0x0000dd00ff007b82 */ /* 0x000ee20000000800 */
[----:B------:R-:W-:Y:S01]  /*1600*/  IMAD.MOV.U32 R14, RZ, RZ, RZ ;  /* 0x000000ffff0e7224 */ /* 0x000fe200078e00ff */
[----:B------:R-:W-:Y:S01]  /*1610*/  MOV R8, 0x1 ;  /* 0x0000000100087802 */ /* 0x000fe20000000f00 */
[----:B------:R-:W-:Y:S01]  /*1620*/  IMAD.MOV.U32 R10, RZ, RZ, RZ ;  /* 0x000000ffff0a7224 */ /* 0x000fe200078e00ff */
[----:B------:R-:W-:Y:S01]  /*1630*/  LOP3.LUT R16, R16, 0x40, RZ, 0xc0, !PT ;  /* 0x0000004010107812 */ /* 0x000fe200078ec0ff */
[----:B------:R-:W4:Y:S01]  /*1640*/  LDCU.64 UR14, c[0x0][0x348] ;  /* 0x00006900ff0e77ac */ /* 0x000f220008000a00 */
[----:B-1----:R-:W-:-:S02]  /*1650*/  UIADD3 UR5, UPT, UPT, UR4, 0x1f, URZ ;  /* 0x0000001f04057890 */ /* 0x002fc4000fffe0ff */
[----:B------:R-:W-:Y:S02]  /*1660*/  USEL UR22, UR6, 0x2, UP1 ;  /* 0x0000000206167887 */ /* 0x000fe40008800000 */
[----:B------:R-:W-:Y:S01]  /*1670*/  USHF.R.S32.HI UR7, URZ, 0x1f, UR5 ;  /* 0x0000001fff077899 */ /* 0x000fe20008011405 */
[----:B------:R-:W-:-:S03]  /*1680*/  UMOV UR23, URZ ;  /* 0x000000ff00177c82 */ /* 0x000fc60008000000 */
[----:B------:R-:W-:Y:S02]  /*1690*/  ULEA.HI UR7, UR7, UR5, URZ, 0x5 ;  /* 0x0000000507077291 */ /* 0x000fe4000f8f28ff */
[----:B------:R-:W-:Y:S02]  /*16a0*/  UIADD3 UR5, UPT, UPT, UR4, -0x1, URZ ;  /* 0xffffffff04057890 */ /* 0x000fe4000fffe0ff */
[----:B------:R-:W-:Y:S02]  /*16b0*/  USHF.R.S32.HI UR7, URZ, 0x5, UR7 ;  /* 0x00000005ff077899 */ /* 0x000fe40008011407 */
[----:B------:R-:W-:Y:S02]  /*16c0*/  UISETP.GE.U32.AND UP2, UPT, UR5, -0x3f, UPT ;  /* 0xffffffc10500788c */ /* 0x000fe4000bf46070 */
[----:B------:R-:W-:Y:S02]  /*16d0*/  UISETP.LT.U32.AND UP0, UPT, UR7, 0x3, UPT ;  /* 0x000000030700788c */ /* 0x000fe4000bf01070 */
[----:B------:R-:W-:-:S02]  /*16e0*/  UIADD3 UR4, UPT, UPT, UR4, 0x3e, URZ ;  /* 0x0000003e04047890 */ /* 0x000fc4000fffe0ff */
[----:B------:R-:W-:-:S04]  /*16f0*/  USEL UR5, UR7, 0x3, UP0 ;  /* 0x0000000307057887 */ /* 0x000fc80008000000 */
[----:B------:R-:W-:Y:S02]  /*1700*/  UIADD3 UR21, UPT, UPT, UR5, -0x1, URZ ;  /* 0xffffffff05157890 */ /* 0x000fe4000fffe0ff */
[----:B------:R-:W-:Y:S02]  /*1710*/  @UP2 UIADD3 UR21, UPT, UPT, UR5, URZ, URZ ;  /* 0x000000ff05152290 */ /* 0x000fe4000fffe0ff */
[----:B------:R-:W-:Y:S02]  /*1720*/  UIADD3 UR24, UPT, UPT, UR7, -UR5, URZ ;  /* 0x8000000507187290 */ /* 0x000fe4000fffe0ff */
[----:B------:R-:W-:Y:S02]  /*1730*/  UIADD3 UR13, UPT, UPT, UR21, 0x1, URZ ;  /* 0x00000001150d7890 */ /* 0x000fe4000fffe0ff */
[----:B--2-4-:R-:W-:-:S12]  /*1740*/  UIADD3 UR21, UPT, UPT, -UR21, URZ, URZ ;  /* 0x000000ff15157290 */ /* 0x014fd8000fffe1ff */
.L_x_42:
[----:B------:R-:W-:Y:S01]  /*1750*/  UISETP.NE.AND UP0, UPT, UR37, URZ, UPT ;  /* 0x000000ff2500728c */ /* 0x000fe2000bf05270 */
[----:B------:R-:W1:Y:S08]  /*1760*/  S2UR UR37, SR_CgaCtaId ;  /* 0x00000000002579c3 */ /* 0x000e700000008800 */
[----:B------:R-:W-:Y:S05]  /*1770*/  BRA.U UP0, `(.L_x_23) ;  /* 0x0000000100347547 */ /* 0x000fea000b800000 */
[----:B------:R-:W2:Y:S01]  /*1780*/  S2R R2, SR_CgaCtaId ;  /* 0x0000000000027919 */ /* 0x000ea20000008800 */
[----:B------:R-:W-:-:S04]  /*1790*/  MOV R3, 0x400 ;  /* 0x0000040000037802 */ /* 0x000fc80000000f00 */
[----:B--2---:R-:W-:Y:S02]  /*17a0*/  LEA R3, R2, R3, 0x18 ;  /* 0x0000000302037211 */ /* 0x004fe400078ec0ff */
[----:B------:R-:W-:-:S03]  /*17b0*/  SHF.L.U32 R2, R8, 0x1f, RZ ;  /* 0x0000001f08027819 */ /* 0x000fc600000006ff */
[----:B------:R-:W-:-:S04]  /*17c0*/  IMAD R3, R10, 0x8, R3 ;  /* 0x000000080a037824 */ /* 0x000fc800078e0203 */
[----:B------:R-:W2:Y:S02]  /*17d0*/  SYNCS.PHASECHK.TRANS64.TRYWAIT P0, [R3+URZ+0xf0], R2 ;  /* 0x0000f002030075a7 */ /* 0x000ea400080011ff */
[----:B--2---:R-:W-:Y:S05]  /*17e0*/  @!P0 BRA `(.L_x_24) ;  /* 0x0000007000b48947 */ /* 0x004fea0003800000 */
.L_x_148:
[----:B------:R-:W-:Y:S01]  /*17f0*/  VIADD R10, R10, 0x1 ;  /* 0x000000010a0a7836 */ /* 0x000fe20000000000 */
[----:B------:R2:W-:Y:S04]  /*1800*/  SYNCS.ARRIVE.TRANS64.A1T0 RZ, [R3+URZ+0xe0], RZ ;  /* 0x0000e0ff03ff79a7 */ /* 0x0005e800081000ff */
[----:B------:R-:W-:-:S04]  /*1810*/  ISETP.NE.AND P0, PT, R10, 0x2, PT ;  /* 0x000000020a00780c */ /* 0x000fc80003f05270 */
[----:B------:R-:W-:Y:S02]  /*1820*/  SEL R10, R10, RZ, P0 ;  /* 0x000000ff0a0a7207 */ /* 0x000fe40000000000 */
[----:B--2---:R-:W-:-:S04]  /*1830*/  SEL R3, RZ, 0x1, P0 ;  /* 0x00000001ff037807 */ /* 0x004fc80000000000 */
[----:B------:R-:W-:-:S07]  /*1840*/  LOP3.LUT R8, R8, R3, RZ, 0x3c, !PT ;  /* 0x0000000308087212 */ /* 0x000fce00078e3cff */
.L_x_23:
[----:B------:R-:W-:Y:S01]  /*1850*/  UMOV UR6, 0x400 ;  /* 0x0000040000067882 */ /* 0x000fe20000000000 */
[----:B------:R-:W-:Y:S01]  /*1860*/  LEA.HI R3, R21, R21, RZ, 0x1 ;  /* 0x0000001515037211 */ /* 0x000fe200078f08ff */
[----:B-1----:R-:W-:Y:S01]  /*1870*/  ULEA UR6, UR37, UR6, 0x18 ;  /* 0x0000000625067291 */ /* 0x002fe2000f8ec0ff */
[----:B------:R-:W-:Y:S01]  /*1880*/  SHF.L.U32 R2, R15, 0x1f, RZ ;  /* 0x0000001f0f027819 */ /* 0x000fe200000006ff */
[----:B------:R-:W-:Y:S01]  /*1890*/  UISETP.GE.U32.AND UP0, UPT, UR4, 0x3f, UPT ;  /* 0x0000003f0400788c */ /* 0x000fe2000bf06070 */
[C---:B------:R-:W-:Y:S01]  /*18a0*/  R2UR UR9, R16.reuse ;  /* 0x00000000100972ca */ /* 0x040fe200000e0000 */
[----:B------:R-:W-:Y:S01]  /*18b0*/  ULEA UR8, UR23, UR6, 0x3 ;  /* 0x0000000617087291 */ /* 0x000fe2000f8e18ff */
[----:B------:R-:W-:Y:S01]  /*18c0*/  IMAD.SHL.U32 R3, R3, 0x40, RZ ;  /* 0x0000004003037824 */ /* 0x000fe200078e00ff */
[----:B------:R-:W-:Y:S01]  /*18d0*/  R2UR UR11, R16 ;  /* 0x00000000100b72ca */ /* 0x000fe200000e0000 */
[----:B------:R-:W-:-:S03]  /*18e0*/  UMOV UR25, URZ ;  /* 0x000000ff00197c82 */ /* 0x000fc60008000000 */
[----:B------:R-:W-:-:S03]  /*18f0*/  R2UR UR35, R3 ;  /* 0x00000000032372ca */ /* 0x000fc600000e0000 */
[----:B------:R1:W2:Y:S01]  /*1900*/  SYNCS.PHASECHK.TRANS64.TRYWAIT P0, [UR8+0x18], R2 ;  /* 0x00001802ff0075a7 */ /* 0x0002a20008001108 */
[----:B------:R-:W-:-:S09]  /*1910*/  R2UR UR8, R20 ;  /* 0x00000000140872ca */ /* 0x000fd200000e0000 */
[----:B------:R-:W-:-:S04]  /*1920*/  ULOP3.LUT UR35, UR9, 0xffffff80, UR35, 0xf8, !UPT ;  /* 0xffffff8009237892 */ /* 0x000fc8000f8ef823 */
[----:B------:R-:W-:Y:S01]  /*1930*/  ULEA UR11, UR8, UR11, 0x7 ;  /* 0x0000000b080b7291 */ /* 0x000fe2000f8e38ff */
[----:B------:R-:W-:Y:S11]  /*1940*/  BRA.U !UP0, `(.L_x_25) ;  /* 0x0000000108bc7547 */ /* 0x000ff6000b800000 */
[----:B------:R-:W-:Y:S01]  /*1950*/  UMOV UR16, UR21 ;  /* 0x0000001500107c82 */ /* 0x000fe20008000000 */
[----:B------:R-:W-:Y:S01]  /*1960*/  UMOV UR17, UR23 ;  /* 0x0000001700117c82 */ /* 0x000fe20008000000 */
[----:B------:R-:W-:-:S05]  /*1970*/  UMOV UR34, URZ ;  /* 0x000000ff00227c82 */ /* 0x000fca0008000000 */
.L_x_31:
[----:B------:R-:W-:Y:S01]  /*1980*/  ULEA UR33, UR17, UR6, 0x3 ;  /* 0x0000000611217291 */ /* 0x000fe2000f8e18ff */
[----:B------:R-:W-:Y:S01]  /*1990*/  @P5 MOV R3, 0x8000 ;  /* 0x0000800000035802 */ /* 0x000fe20000000f00 */
[----:B-12-4-:R-:W-:Y:S10]  /*19a0*/  @P0 BRA `(.L_x_26) ;  /* 0x00000000000c0947 */ /* 0x016ff40003800000 */
[----:B------:R-:W-:-:S04]  /*19b0*/  SHF.L.U32 R5, R15, 0x1f, RZ ;  /* 0x0000001f0f057819 */ /* 0x000fc800000006ff */
[----:B------:R-:W2:Y:S02]  /*19c0*/  SYNCS.PHASECHK.TRANS64.TRYWAIT P0, [UR33+0x18], R5 ;  /* 0x00001805ff0075a7 */ /* 0x000ea40008001121 */
[----:B--2---:R-:W-:Y:S05]  /*19d0*/  @!P0 BRA `(.L_x_27) ;  /* 0x00000070004c8947 */ /* 0x004fea0003800000 */
.L_x_26:
[----:B------:R2:W-:Y:S01]  /*19e0*/  @P5 SYNCS.ARRIVE.TRANS64 RZ, [UR33], R3 ;  /* 0x00000003ffff59a7 */ /* 0x0005e20008000021 */
[----:B------:R-:W-:Y:S02]  /*19f0*/  ULOP3.LUT UR8, UR22, 0x2, URZ, 0xfc, !UPT ;  /* 0x0000000216087892 */ /* 0x000fe4000f8efcff */
[----:B------:R-:W-:Y:S02]  /*1a00*/  UIADD3 UR16, UPT, UPT, UR16, 0x1, URZ ;  /* 0x0000000110107890 */ /* 0x000fe4000fffe0ff */
[----:B------:R-:W-:Y:S02]  /*1a10*/  UISETP.NE.AND UP0, UPT, UR8, 0x2, UPT ;  /* 0x000000020800788c */ /* 0x000fe4000bf05270 */
[----:B------:R-:W-:-:S07]  /*1a20*/  UISETP.NE.AND UP2, UPT, UR16, 0x1, UPT ;  /* 0x000000011000788c */ /* 0x000fce000bf45270 */
[----:B------:R-:W-:Y:S05]  /*1a30*/  BRA.U UP0, `(.L_x_28) ;  /* 0x0000000100047547 */ /* 0x000fea000b800000 */
[----:B------:R-:W-:Y:S05]  /*1a40*/  BPT.TRAP 0x1 ;  /* 0x000000040000795c */ /* 0x000fea0000300000 */
.L_x_28:
[----:B------:R-:W-:Y:S04]  /*1a50*/  BSSY.RECONVERGENT B0, `(.L_x_29) ;  /* 0x0000003000007945 */ /* 0x000fe80003800200 */
[----:B------:R-:W-:Y:S05]  /*1a60*/  @!P4 BRA `(.L_x_30) ;  /* 0x000000000004c947 */ /* 0x000fea0003800000 */
[----:B------:R-:W-:Y:S05]  /*1a70*/  BPT.TRAP 0x1 ;  /* 0x000000040000795c */ /* 0x000fea0000300000 */
.L_x_30:
[----:B------:R-:W-:Y:S05]  /*1a80*/  BSYNC.RECONVERGENT B0 ;  /* 0x0000000000007941 */ /* 0x000fea0003800200 */
.L_x_29:
[----:B------:R-:W-:Y:S02]  /*1a90*/  UIADD3 UR23, UPT, UPT, UR17, 0x1, URZ ;  /* 0x0000000111177890 */ /* 0x000fe4000fffe0ff */
[----:B------:R-:W-:Y:S02]  /*1aa0*/  UIADD3 UR28, UP1, UPT, UR14, 0x80, URZ ;  /* 0x000000800e1c7890 */ /* 0x000fe4000ff3e0ff */
[----:B------:R-:W-:Y:S02]  /*1ab0*/  UISETP.NE.AND UP0, UPT, UR23, 0x3, UPT ;  /* 0x000000031700788c */ /* 0x000fe4000bf05270 */
[----:B------:R-:W-:Y:S02]  /*1ac0*/  ULOP3.LUT UR33, UR33, 0xfefffff8, URZ, 0xc0, !UPT ;  /* 0xfefffff821217892 */ /* 0x000fe4000f8ec0ff */
[----:B------:R-:W-:Y:S02]  /*1ad0*/  USEL UR9, URZ, 0x1, UP0 ;  /* 0x00000001ff097887 */ /* 0x000fe40008000000 */
[----:B------:R-:W-:-:S02]  /*1ae0*/  USEL UR23, UR23, URZ, UP0 ;  /* 0x000000ff17177287 */ /* 0x000fc40008000000 */
[----:B------:R-:W-:Y:S02]  /*1af0*/  UIADD3 UR26, UP0, UPT, UR14, 0x180, URZ ;  /* 0x000001800e1a7890 */ /* 0x000fe4000ff1e0ff */
[----:B------:R-:W-:Y:S01]  /*1b00*/  ULEA UR8, UR23, UR6, 0x3 ;  /* 0x0000000617087291 */ /* 0x000fe2000f8e18ff */
[----:B------:R-:W-:Y:S01]  /*1b10*/  LOP3.LUT R15, R15, UR9, RZ, 0x3c, !PT ;  /* 0x000000090f0f7c12 */ /* 0x000fe2000f8e3cff */
[----:B------:R-:W-:Y:S02]  /*1b20*/  UIADD3.X UR29, UPT, UPT, URZ, UR15, URZ, UP1, !UPT ;  /* 0x0000000fff1d7290 */ /* 0x000fe40008ffe4ff */
[----:B------:R-:W-:Y:S01]  /*1b30*/  UIADD3.X UR27, UPT, UPT, URZ, UR15, URZ, UP0, !UPT ;  /* 0x0000000fff1b7290 */ /* 0x000fe200087fe4ff */
[----:B-1----:R-:W-:Y:S01]  /*1b40*/  SHF.L.U32 R2, R15, 0x1f, RZ ;  /* 0x0000001f0f027819 */ /* 0x002fe200000006ff */
[----:B------:R-:W-:Y:S01]  /*1b50*/  UMOV UR18, 0x0 ;  /* 0x0000000000127882 */ /* 0x000fe20000000000 */
[----:B------:R-:W-:Y:S01]  /*1b60*/  UMOV UR19, 0x10000000 ;  /* 0x1000000000137882 */ /* 0x000fe20000000000 */
[----:B------:R-:W-:Y:S01]  /*1b70*/  UMOV UR10, UR34 ;  /* 0x00000022000a7c82 */ /* 0x000fe20008000000 */
[----:B------:R4:W1:Y:S01]  /*1b80*/  SYNCS.PHASECHK.TRANS64.TRYWAIT P0, [UR8+0x18], R2 ;  /* 0x00001802ff0075a7 */ /* 0x0008620008001108 */
[----:B------:R-:W-:Y:S01]  /*1b90*/  ULEA UR8, UR17, UR6, 0xd ;  /* 0x0000000611087291 */ /* 0x000fe2000f8e68ff */
[----:B------:R-:W-:Y:S01]  /*1ba0*/  UMOV UR12, UR36 ;  /* 0x00000024000c7c82 */ /* 0x000fe20008000000 */
[----:B------:R-:W-:-:S02]  /*1bb0*/  UMOV UR9, UR33 ;  /* 0x0000002100097c82 */ /* 0x000fc40008000000 */
[----:B------:R-:W-:Y:S02]  /*1bc0*/  UIADD3 UR32, UPT, UPT, UR8, 0x8400, URZ ;  /* 0x0000840008207890 */ /* 0x000fe4000fffe0ff */
[----:B------:R-:W-:Y:S01]  /*1bd0*/  UIADD3 UR8, UPT, UPT, UR8, 0xe400, URZ ;  /* 0x0000e40008087890 */ /* 0x000fe2000fffe0ff */
[----:B------:R-:W-:Y:S01]  /*1be0*/  UMOV UR25, UR13 ;  /* 0x0000000d00197c82 */ /* 0x000fe20008000000 */
[----:B------:R-:W-:-:S05]  /*1bf0*/  UMOV UR17, UR23 ;  /* 0x0000001700117c82 */ /* 0x000fca0008000000 */
[----:B------:R2:W-:Y:S02]  /*1c00*/  UTMALDG.3D.2CTA [UR32], [UR28], desc[UR18] ;  /* 0x000012201c0075b4 */ /* 0x0005e40008211000 */
[----:B------:R4:W-:Y:S01]  /*1c10*/  UTMALDG.3D.2CTA [UR8], [UR26], desc[UR18] ;  /* 0x000012081a0075b4 */ /* 0x0009e20008211000 */
[----:B--2---:R-:W-:Y:S01]  /*1c20*/  UIADD3 UR34, UPT, UPT, UR34, 0x20, URZ ;  /* 0x0000002022227890 */ /* 0x004fe2000fffe0ff */
[----:B------:R-:W-:Y:S11]  /*1c30*/  BRA.U UP2, `(.L_x_31) ;  /* 0xfffffffd02507547 */ /* 0x000ff6000b83ffff */
.L_x_25:
[----:B----4-:R-:W-:Y:S01]  /*1c40*/  ULEA UR8, UR23, UR6, 0x3 ;  /* 0x0000000617087291 */ /* 0x010fe2000f8e18ff */
[----:B-1----:R-:W-:Y:S01]  /*1c50*/  SHF.L.U32 R2, R15, 0x1f, RZ ;  /* 0x0000001f0f027819 */ /* 0x002fe200000006ff */
[----:B------:R-:W-:Y:S01]  /*1c60*/  @!P1 SYNCS.ARRIVE.TRANS64.A1T0 RZ, [UR6+0x78], RZ ;  /* 0x000078ffffff99a7 */ /* 0x000fe20008100006 */
[----:B------:R-:W-:-:S06]  /*1c70*/  UISETP.GT.AND UP0, UPT, UR7, UR5, UPT ;  /* 0x000000050700728c */ /* 0x000fcc000bf04270 */
[----:B--2---:R1:W2:Y:S03]  /*1c80*/  SYNCS.PHASECHK.TRANS64.TRYWAIT P0, [UR8+0x18], R2 ;  /* 0x00001802ff0075a7 */ /* 0x0042a60008001108 */
[----:B------:R-:W-:Y:S05]  /*1c90*/  BRA.U !UP0, `(.L_x_32) ;  /* 0x0000000108bc7547 */ /* 0x000fea000b800000 */
[----:B------:R-:W-:Y:S01]  /*1ca0*/  UIADD3 UR26, UPT, UPT, UR24, UR25, URZ ;  /* 0x00000019181a7290 */ /* 0x000fe2000fffe0ff */
[----:B------:R-:W-:-:S11]  /*1cb0*/  UMOV UR27, UR23 ;  /* 0x00000017001b7c82 */ /* 0x000fd60008000000 */
.L_x_38:
[----:B------:R-:W-:Y:S01]  /*1cc0*/  ULEA UR17, UR27, UR6, 0x3 ;  /* 0x000000061b117291 */ /* 0x000fe2000f8e18ff */
[----:B--2---:R-:W-:Y:S01]  /*1cd0*/  @P5 MOV R3, 0x8000 ;  /* 0x0000800000035802 */ /* 0x004fe20000000f00 */
[----:B-12---:R-:W-:Y:S10]  /*1ce0*/  @P0 BRA `(.L_x_33) ;  /* 0x00000000000c0947 */ /* 0x006ff40003800000 */
[----:B------:R-:W-:-:S04]  /*1cf0*/  SHF.L.U32 R5, R15, 0x1f, RZ ;  /* 0x0000001f0f057819 */ /* 0x000fc800000006ff */
[----:B------:R-:W2:Y:S02]  /*1d00*/  SYNCS.PHASECHK.TRANS64.TRYWAIT P0, [UR17+0x18], R5 ;  /* 0x00001805ff0075a7 */ /* 0x000ea40008001111 */
[----:B--2---:R-:W-:Y:S05]  /*1d10*/  @!P0 BRA `(.L_x_34) ;  /* 0x0000006c00948947 */ /* 0x004fea0003800000 */
.L_x_33:
[----:B------:R2:W-:Y:S01]  /*1d20*/  @P5 SYNCS.ARRIVE.TRANS64 RZ, [UR17], R3 ;  /* 0x00000003ffff59a7 */ /* 0x0005e20008000011 */
[----:B------:R-:W-:-:S04]  /*1d30*/  ULOP3.LUT UR8, UR22, 0x2, URZ, 0xfc, !UPT ;  /* 0x0000000216087892 */ /* 0x000fc8000f8efcff */
[----:B------:R-:W-:-:S09]  /*1d40*/  UISETP.NE.AND UP0, UPT, UR8, 0x2, UPT ;  /* 0x000000020800788c */ /* 0x000fd2000bf05270 */
[----:B------:R-:W-:Y:S05]  /*1d50*/  BRA.U UP0, `(.L_x_35) ;  /* 0x0000000100047547 */ /* 0x000fea000b800000 */
[----:B------:R-:W-:Y:S05]  /*1d60*/  BPT.TRAP 0x1 ;  /* 0x000000040000795c */ /* 0x000fea0000300000 */
.L_x_35:
[----:B------:R-:W-:Y:S04]  /*1d70*/  BSSY.RECONVERGENT B0, `(.L_x_36) ;  /* 0x0000003000007945 */ /* 0x000fe80003800200 */
[----:B------:R-:W-:Y:S05]  /*1d80*/  @!P4 BRA `(.L_x_37) ;  /* 0x000000000004c947 */ /* 0x000fea0003800000 */
[----:B------:R-:W-:Y:S05]  /*1d90*/  BPT.TRAP 0x1 ;  /* 0x000000040000795c */ /* 0x000fea0000300000 */
.L_x_37:
[----:B------:R-:W-:Y:S05]  /*1da0*/  BSYNC.RECONVERGENT B0 ;  /* 0x0000000000007941 */ /* 0x000fea0003800200 */
.L_x_36:
[----:B------:R-:W-:Y:S02]  /*1db0*/  UIADD3 UR23, UPT, UPT, UR27, 0x1, URZ ;  /* 0x000000011b177890 */ /* 0x000fe4000fffe0ff */
[----:B------:R-:W-:Y:S02]  /*1dc0*/  UIADD3 UR32, UP1, UPT, UR14, 0x80, URZ ;  /* 0x000000800e207890 */ /* 0x000fe4000ff3e0ff */
[----:B------:R-:W-:Y:S02]  /*1dd0*/  UISETP.NE.AND UP0, UPT, UR23, 0x3, UPT ;  /* 0x000000031700788c */ /* 0x000fe4000bf05270 */
[----:B------:R-:W-:Y:S02]  /*1de0*/  USHF.L.U32 UR18, UR25, 0x5, URZ ;  /* 0x0000000519127899 */ /* 0x000fe400080006ff */
[----:B------:R-:W-:Y:S02]  /*1df0*/  USEL UR9, URZ, 0x1, UP0 ;  /* 0x00000001ff097887 */ /* 0x000fe40008000000 */
[----:B------:R-:W-:-:S02]  /*1e00*/  USEL UR23, UR23, URZ, UP0 ;  /* 0x000000ff17177287 */ /* 0x000fc40008000000 */
[----:B------:R-:W-:Y:S02]  /*1e10*/  UIADD3 UR30, UP0, UPT, UR14, 0x180, URZ ;  /* 0x000001800e1e7890 */ /* 0x000fe4000ff1e0ff */
[----:B------:R-:W-:Y:S01]  /*1e20*/  ULEA UR8, UR23, UR6, 0x3 ;  /* 0x0000000617087291 */ /* 0x000fe2000f8e18ff */
[----:B------:R-:W-:Y:S01]  /*1e30*/  LOP3.LUT R15, R15, UR9, RZ, 0x3c, !PT ;  /* 0x000000090f0f7c12 */ /* 0x000fe2000f8e3cff */
[----:B------:R-:W-:Y:S02]  /*1e40*/  ULOP3.LUT UR17, UR17, 0xfefffff8, URZ, 0xc0, !UPT ;  /* 0xfefffff811117892 */ /* 0x000fe4000f8ec0ff */
[----:B------:R-:W-:Y:S01]  /*1e50*/  UIADD3.X UR33, UPT, UPT, URZ, UR15, URZ, UP1, !UPT ;  /* 0x0000000fff217290 */ /* 0x000fe20008ffe4ff */
[----:B-1----:R-:W-:Y:S01]  /*1e60*/  SHF.L.U32 R2, R15, 0x1f, RZ ;  /* 0x0000001f0f027819 */ /* 0x002fe200000006ff */
[----:B------:R-:W-:Y:S01]  /*1e70*/  UIADD3.X UR31, UPT, UPT, URZ, UR15, URZ, UP0, !UPT ;  /* 0x0000000fff1f7290 */ /* 0x000fe200087fe4ff */
[----:B------:R-:W-:Y:S02]  /*1e80*/  UMOV UR28, 0x0 ;  /* 0x00000000001c7882 */ /* 0x000fe40000000000 */
[----:B------:R4:W1:Y:S01]  /*1e90*/  SYNCS.PHASECHK.TRANS64.TRYWAIT P0, [UR8+0x18], R2 ;  /* 0x00001802ff0075a7 */ /* 0x0008620008001108 */
[----:B------:R-:W-:Y:S01]  /*1ea0*/  ULEA UR8, UR27, UR6, 0xd ;  /* 0x000000061b087291 */ /* 0x000fe2000f8e68ff */
[----:B------:R-:W-:Y:S01]  /*1eb0*/  UMOV UR29, 0x10000000 ;  /* 0x10000000001d7882 */ /* 0x000fe20000000000 */
[----:B------:R-:W-:-:S02]  /*1ec0*/  UMOV UR19, UR35 ;  /* 0x0000002300137c82 */ /* 0x000fc40008000000 */
[----:B------:R-:W-:Y:S02]  /*1ed0*/  UIADD3 UR16, UPT, UPT, UR8, 0x8400, URZ ;  /* 0x0000840008107890 */ /* 0x000fe4000fffe0ff */
[----:B------:R-:W-:Y:S01]  /*1ee0*/  UIADD3 UR8, UPT, UPT, UR8, 0xe400, URZ ;  /* 0x0000e40008087890 */ /* 0x000fe2000fffe0ff */
[----:B------:R-:W-:Y:S01]  /*1ef0*/  UMOV UR20, UR36 ;  /* 0x0000002400147c82 */ /* 0x000fe20008000000 */
[----:B------:R-:W-:Y:S01]  /*1f00*/  UMOV UR12, UR36 ;  /* 0x00000024000c7c82 */ /* 0x000fe20008000000 */
[----:B------:R-:W-:Y:S01]  /*1f10*/  UMOV UR9, UR17 ;  /* 0x0000001100097c82 */ /* 0x000fe20008000000 */
[----:B------:R-:W-:Y:S01]  /*1f20*/  UMOV UR10, UR18 ;  /* 0x00000012000a7c82 */ /* 0x000fe20008000000 */
[----:B------:R-:W-:Y:S02]  /*1f30*/  UIADD3 UR25, UPT, UPT, UR25, 0x1, URZ ;  /* 0x0000000119197890 */ /* 0x000fe4000fffe0ff */
[----:B------:R4:W-:Y:S01]  /*1f40*/  UTMALDG.3D.2CTA [UR16], [UR32], desc[UR28] ;  /* 0x00001c10200075b4 */ /* 0x0009e20008211000 */
[----:B------:R-:W-:Y:S01]  /*1f50*/  UMOV UR27, UR23 ;  /* 0x00000017001b7c82 */ /* 0x000fe20008000000 */
[----:B------:R-:W-:Y:S01]  /*1f60*/  UISETP.NE.AND UP0, UPT, UR25, UR26, UPT ;  /* 0x0000001a1900728c */ /* 0x000fe2000bf05270 */
[----:B------:R4:W-:Y:S08]  /*1f70*/  UTMALDG.3D.2CTA [UR8], [UR30], desc[UR28] ;  /* 0x00001c081e0075b4 */ /* 0x0009f00008211000 */
[----:B----4-:R-:W-:Y:S05]  /*1f80*/  BRA.U UP0, `(.L_x_38) ;  /* 0xfffffffd004c7547 */ /* 0x010fea000b83ffff */
.L_x_32:
[----:B-1----:R-:W-:Y:S01]  /*1f90*/  LEA R2, R14, UR6, 0x3 ;  /* 0x000000060e027c11 */ /* 0x002fe2000f8e18ff */
[----:B------:R-:W-:Y:S01]  /*1fa0*/  NOP ;  /* 0x0000000000007918 */ /* 0x000fe20000000000 */
[----:B--2---:R-:W-:Y:S02]  /*1fb0*/  SHF.L.U32 R3, R12, 0x1f, RZ ;  /* 0x0000001f0c037819 */ /* 0x004fe400000006ff */
[----:B------:R-:W-:Y:S02]  /*1fc0*/  LEA R4, R14, UR6, 0x4 ;  /* 0x000000060e047c11 */ /* 0x000fe4000f8e20ff */
[----:B------:R-:W1:Y:S02]  /*1fd0*/  SYNCS.PHASECHK.TRANS64.TRYWAIT P0, [R2+URZ+0x80], R3 ;  /* 0x00008003020075a7 */ /* 0x000e6400080011ff */
[----:B-1----:R-:W-:Y:S05]  /*1fe0*/  @!P0 BRA `(.L_x_39) ;  /* 0x0000006800f88947 */ /* 0x002fea0003800000 */
.L_x_151:
[----:B------:R-:W2:Y:S01]  /*1ff0*/  LDS.128 R4, [R4+0x110] ;  /* 0x0001100004047984 */ /* 0x000ea20000000c00 */
[----:B------:R-:W-:Y:S01]  /*2000*/  ISETP.GE.AND P0, PT, R26, 0x1, PT ;  /* 0x000000011a00780c */ /* 0x000fe20003f06270 */
[----:B-1----:R-:W-:Y:S01]  /*2010*/  VIADD R2, R2, 0x90 ;  /* 0x0000009002027836 */ /* 0x002fe20000000000 */
[----:B------:R-:W-:Y:S01]  /*2020*/  @!PT LDS RZ, [RZ] ;  /* 0x00000000fffff984 */ /* 0x000fe20000000800 */
[----:B------:R-:W-:Y:S01]  /*2030*/  @!PT LDS RZ, [RZ] ;  /* 0x00000000fffff984 */ /* 0x000fe20000000800 */
[----:B------:R-:W-:Y:S01]  /*2040*/  @!PT LDS RZ, [RZ] ;  /* 0x00000000fffff984 */ /* 0x000fe20000000800 */
[----:B------:R-:W-:Y:S01]  /*2050*/  @!PT LDS RZ, [RZ] ;  /* 0x00000000fffff984 */ /* 0x000fe20000000800 */
[----:B------:R1:W-:Y:S06]  /*2060*/  MEMBAR.ALL.CTA ;  /* 0x0000000000007992 */ /* 0x0003ec0000008000 */
[----:B-1----:R-:W1:Y:S01]  /*2070*/  FENCE.VIEW.ASYNC.S ;  /* 0x00000000000073c6 */ /* 0x002e620000000000 */
[----:B------:R-:W-:-:S04]  /*2080*/  PRMT R2, RZ, 0x654, R2 ;  /* 0x00000654ff027816 */ /* 0x000fc80000000002 */
[----:B-1----:R1:W-:Y:S01]  /*2090*/  SYNCS.ARRIVE.TRANS64.RED.A1T0 RZ, [R2+URZ], RZ ;  /* 0x000000ff02ff79a7 */ /* 0x0023e200081004ff */
[----:B--2---:R-:W-:-:S13]  /*20a0*/  LOP3.LUT P2, RZ, R6, 0x1, RZ, 0xc0, !PT ;  /* 0x0000000106ff7812 */ /* 0x004fda000784c0ff */
[----:B------:R-:W-:Y:S01]  /*20b0*/  @P2 SHF.R.U32.HI R3, RZ, 0x10, R5 ;  /* 0x00000010ff032819 */ /* 0x000fe20000011605 */
[----:B------:R-:W-:Y:S01]  /*20c0*/  VOTEU.ANY UP0, P2 ;  /* 0x0000000000ff7886 */ /* 0x000fe20001000100 */
[----:B------:R-:W-:Y:S02]  /*20d0*/  @P2 MOV R13, R4 ;  /* 0x00000004000d2202 */ /* 0x000fe40000000f00 */
[----:B------:R-:W-:Y:S02]  /*20e0*/  @P2 R2UR.BROADCAST UR8, R3 ;  /* 0x00000000030822ca */ /* 0x000fe400008e0000 */
[----:B------:R-:W-:-:S11]  /*20f0*/  @P2 LOP3.LUT R11, R5, 0xffff, RZ, 0xc0, !PT ;  /* 0x0000ffff050b2812 */ /* 0x000fd600078ec0ff */
[----:B------:R-:W-:Y:S01]  /*2100*/  @UP0 UMOV UR36, UR8 ;  /* 0x0000000800240c82 */ /* 0x000fe20008000000 */
[----:B-1----:R-:W-:Y:S05]  /*2110*/  @!P0 BRA `(.L_x_40) ;  /* 0x0000000000b88947 */ /* 0x002fea0003800000 */
[----:B------:R-:W3:Y:S01]  /*2120*/  LDC.64 R4, c[0x0][0xb18] ;  /* 0x0002c600ff047b82 */ /* 0x000ee20000000a00 */
[----:B------:R-:W-:-:S07]  /*2130*/  ISETP.NE.AND P3, PT, R26, 0x1, PT ;  /* 0x000000011a00780c */ /* 0x000fce0003f65270 */
[----:B------:R-:W1:Y:S08]  /*2140*/  LDC.64 R6, c[0x0][0xb10] ;  /* 0x0002c400ff067b82 */ /* 0x000e700000000a00 */
[----:B------:R-:W2:Y:S08]  /*2150*/  LDC R17, c[0x0][0xb20] ;  /* 0x0002c800ff117b82 */ /* 0x000eb00000000800 */
[----:B------:R-:W4:Y:S01]  /*2160*/  LDC R18, c[0x0][0xb0c] ;  /* 0x0002c300ff127b82 */ /* 0x000f220000000800 */
[----:B---3--:R-:W-:Y:S01]  /*2170*/  IMAD.HI.U32 R22, R0, R5, RZ ;  /* 0x0000000500167227 */ /* 0x008fe200078e00ff */
[----:B------:R-:W-:-:S06]  /*2180*/  ISETP.NE.AND P0, PT, R4, 0x1, PT ;  /* 0x000000010400780c */ /* 0x000fcc0003f05270 */
[----:B------:R-:W3:Y:S01]  /*2190*/  LDC.64 R2, c[0x0][0xb28] ;  /* 0x0002ca00ff027b82 */ /* 0x000ee20000000a00 */
[----:B-1----:R-:W-:-:S04]  /*21a0*/  IMAD.HI.U32 R20, R9, R6, RZ ;  /* 0x0000000609147227 */ /* 0x002fc800078e00ff */
[----:B------:R-:W-:Y:S01]  /*21b0*/  IMAD.HI.U32 R24, R13, R6, RZ ;  /* 0x000000060d187227 */ /* 0x000fe200078e00ff */
[----:B------:R-:W-:Y:S02]  /*21c0*/  SHF.R.U32.HI R20, RZ, R7, R20 ;  /* 0x00000007ff147219 */ /* 0x000fe40000011614 */
[----:B--2---:R-:W-:Y:S01]  /*21d0*/  SHF.R.U32.HI R19, RZ, R17, R22 ;  /* 0x00000011ff137219 */ /* 0x004fe20000011616 */
[----:B------:R-:W-:Y:S01]  /*21e0*/  IMAD.HI.U32 R22, R11, R5, RZ ;  /* 0x000000050b167227 */ /* 0x000fe200078e00ff */
[----:B------:R-:W-:Y:S02]  /*21f0*/  SHF.R.U32.HI R24, RZ, R7, R24 ;  /* 0x00000007ff187219 */ /* 0x000fe40000011618 */
[----:B------:R-:W-:Y:S02]  /*2200*/  SEL R19, R0, R19, !P0 ;  /* 0x0000001300137207 */ /* 0x000fe40004000000 */
[----:B------:R-:W-:Y:S02]  /*2210*/  SHF.R.U32.HI R22, RZ, R17, R22 ;  /* 0x00000011ff167219 */ /* 0x000fe40000011616 */
[----:B----4-:R-:W-:-:S02]  /*2220*/  ISETP.NE.AND P1, PT, R18, 0x1, PT ;  /* 0x000000011200780c */ /* 0x010fc40003f25270 */
[----:B------:R-:W-:Y:S02]  /*2230*/  SEL R5, R11, R22, !P0 ;  /* 0x000000160b057207 */ /* 0x000fe40004000000 */
[----:B------:R-:W-:Y:S02]  /*2240*/  SEL R21, R9, R20, !P1 ;  /* 0x0000001409157207 */ /* 0x000fe40004800000 */
[----:B------:R-:W-:Y:S01]  /*2250*/  SEL R7, R13, R24, !P1 ;  /* 0x000000180d077207 */ /* 0x000fe20004800000 */
[----:B---3--:R-:W-:Y:S01]  /*2260*/  IMAD.HI.U32 R20, R19, R2, RZ ;  /* 0x0000000213147227 */ /* 0x008fe200078e00ff */
[----:B------:R-:W-:-:S03]  /*2270*/  IADD3 R17, PT, PT, -R5, RZ, RZ ;  /* 0x000000ff05117210 */ /* 0x000fc60007ffe1ff */
        /* <DEDUP_REMOVED lines=11> */
[----:B------:R-:W-:-:S04]  /*2330*/  @!P0 IMAD.HI.U32 R20, R7, R2, RZ ;  /* 0x0000000207148227 */ /* 0x000fc800078e00ff */
[----:B------:R-:W-:Y:S01]  /*2340*/  IMAD.MOV R2, RZ, RZ, -R6 ;  /* 0x000000ffff027224 */ /* 0x000fe200078e0a06 */
[----:B------:R-:W-:-:S03]  /*2350*/  @!P0 SHF.R.U32.HI R20, RZ, R3, R20 ;  /* 0x00000003ff148219 */ /* 0x000fc60000011614 */
[----:B------:R-:W-:Y:S01]  /*2360*/  IMAD R2, R26, R2, R5 ;  /* 0x000000021a027224 */ /* 0x000fe200078e0205 */
        /* <DEDUP_REMOVED lines=9> */
.L_x_40:
[----:B------:R-:W1:Y:S02]  /*2400*/  LDCU UR8, c[0x0][0xb30] ;  /* 0x00016600ff0877ac */ /* 0x000e640008000800 */
[----:B-1----:R-:W-:-:S09]  /*2410*/  UISETP.NE.AND UP0, UPT, UR8, 0x1, UPT ;  /* 0x000000010800788c */ /* 0x002fd2000bf05270 */
[----:B------:R-:W-:Y:S05]  /*2420*/  BRA.U UP0, `(.L_x_41) ;  /* 0x0000000100407547 */ /* 0x000fea000b800000 */
[----:B------:R-:W1:Y:S08]  /*2430*/  LDC.64 R4, c[0x0][0xb10] ;  /* 0x0002c400ff047b82 */ /* 0x000e700000000a00 */
[----:B------:R-:W2:Y:S08]  /*2440*/  LDC.64 R2, c[0x0][0xb18] ;  /* 0x0002c600ff027b82 */ /* 0x000eb00000000a00 */
[----:B------:R-:W4:Y:S08]  /*2450*/  LDC R6, c[0x0][0xb20] ;  /* 0x0002c800ff067b82 */ /* 0x000f300000000800 */
[----:B------:R-:W3:Y:S01]  /*2460*/  LDC R18, c[0x0][0xb0c] ;  /* 0x0002c300ff127b82 */ /* 0x000ee20000000800 */
[----:B-1----:R-:W-:-:S05]  /*2470*/  IMAD.HI.U32 R4, R13, R4, RZ ;  /* 0x000000040d047227 */ /* 0x002fca00078e00ff */
[----:B------:R-:W-:Y:S01]  /*2480*/  SHF.R.U32.HI R4, RZ, R5, R4 ;  /* 0x00000005ff047219 */ /* 0x000fe20000011604 */
[----:B--2---:R-:W-:Y:S01]  /*2490*/  IMAD.HI.U32 R3, R11, R3, RZ ;  /* 0x000000030b037227 */ /* 0x004fe200078e00ff */
[----:B------:R-:W-:-:S04]  /*24a0*/  ISETP.NE.AND P0, PT, R2, 0x1, PT ;  /* 0x000000010200780c */ /* 0x000fc80003f05270 */
[----:B----4-:R-:W-:-:S04]  /*24b0*/  SHF.R.U32.HI R6, RZ, R6, R3 ;  /* 0x00000006ff067219 */ /* 0x010fc80000011603 */
[----:B------:R-:W-:Y:S02]  /*24c0*/  SEL R3, R11, R6, !P0 ;  /* 0x000000060b037207 */ /* 0x000fe40004000000 */
[----:B---3--:R-:W-:-:S04]  /*24d0*/  ISETP.NE.AND P1, PT, R18, 0x1, PT ;  /* 0x000000011200780c */ /* 0x008fc80003f25270 */
[----:B------:R-:W-:-:S05]  /*24e0*/  SEL R4, R13, R4, !P1 ;  /* 0x000000040d047207 */ /* 0x000fca0004800000 */
[----:B------:R-:W-:Y:S02]  /*24f0*/  IMAD.IADD R5, R3, 0x1, -R4 ;  /* 0x0000000103057824 */ /* 0x000fe400078e0a04 */
[----:B------:R-:W-:Y:S02]  /*2500*/  IMAD.IADD R3, R4, 0x1, -R3 ;  /* 0x0000000104037824 */ /* 0x000fe400078e0a03 */
[----:B------:R-:W-:Y:S02]  /*2510*/  IMAD R13, R5, R18, R13 ;  /* 0x00000012050d7224 */ /* 0x000fe400078e020d */
[----:B------:R-:W-:-:S07]  /*2520*/  IMAD R11, R3, R2, R11 ;  /* 0x00000002030b7224 */ /* 0x000fce00078e020b */
.L_x_41:
[----:B------:R-:W-:Y:S01]  /*2530*/  VIADD R14, R14, 0x1 ;  /* 0x000000010e0e7836 */ /* 0x000fe20000000000 */
[----:B------:R-:W-:Y:S01]  /*2540*/  PLOP3.LUT P1, PT, PT, PT, PT, 0x80, 0x8 ;  /* 0x000000000008781c */ /* 0x000fe20003f2f070 */
[----:B------:R-:W-:Y:S02]  /*2550*/  IMAD.IADD R21, R13, 0x1, R68 ;  /* 0x000000010d157824 */ /* 0x000fe400078e0244 */
[----:B------:R-:W-:Y:S01]  /*2560*/  IMAD.IADD R20, R11, 0x1, R66 ;  /* 0x000000010b147824 */ /* 0x000fe200078e0242 */
[----:B------:R-:W-:-:S04]  /*2570*/  ISETP.NE.AND P0, PT, R14, 0x2, PT ;  /* 0x000000020e00780c */ /* 0x000fc80003f05270 */
[----:B------:R-:W-:Y:S02]  /*2580*/  SEL R3, RZ, 0x1, P0 ;  /* 0x00000001ff037807 */ /* 0x000fe40000000000 */
[----:B------:R-:W-:Y:S02]  /*2590*/  SEL R14, R14, RZ, P0 ;  /* 0x000000ff0e0e7207 */ /* 0x000fe40000000000 */
[----:B------:R-:W-:Y:S01]  /*25a0*/  LOP3.LUT R12, R12, R3, RZ, 0x3c, !PT ;  /* 0x000000030c0c7212 */ /* 0x000fe200078e3cff */
[----:B------:R-:W-:Y:S06]  /*25b0*/  @P2 BRA `(.L_x_42) ;  /* 0xfffffff000642947 */ /* 0x000fec000383ffff */
[----:B------:R-:W-:Y:S01]  /*25c0*/  UIADD3 UR6, UPT, UPT, UR6, 0x18, URZ ;  /* 0x0000001806067890 */ /* 0x000fe2000fffe0ff */
[----:B------:R-:W-:-:S03]  /*25d0*/  SHF.L.U32 R3, R15, 0x1f, RZ ;  /* 0x0000001f0f037819 */ /* 0x000fc600000006ff */
[----:B------:R-:W-:-:S09]  /*25e0*/  ULEA UR4, UR23, UR6, 0x3 ;  /* 0x0000000617047291 */ /* 0x000fd2000f8e18ff */
[----:B------:R-:W1:Y:S02]  /*25f0*/  SYNCS.PHASECHK.TRANS64.TRYWAIT P0, [UR4], R3 ;  /* 0x00000003ff0075a7 */ /* 0x000e640008001104 */
[----:B-1----:R-:W-:Y:S05]  /*2600*/  @!P0 BRA `(.L_x_43) ;  /* 0x0000006400848947 */ /* 0x002fea0003800000 */
.L_x_153:
[----:B------:R-:W-:-:S04]  /*2610*/  UIADD3 UR5, UPT, UPT, UR23, 0x1, URZ ;  /* 0x0000000117057890 */ /* 0x000fc8000fffe0ff */
[----:B------:R-:W-:-:S04]  /*2620*/  UISETP.NE.AND UP0, UPT, UR5, 0x3, UPT ;  /* 0x000000030500788c */ /* 0x000fc8000bf05270 */
[----:B------:R-:W-:Y:S02]  /*2630*/  USEL UR7, URZ, 0x1, UP0 ;  /* 0x00000001ff077887 */ /* 0x000fe40008000000 */
[----:B------:R-:W-:-:S04]  /*2640*/  USEL UR5, UR5, URZ, UP0 ;  /* 0x000000ff05057287 */ /* 0x000fc80008000000 */
[----:B------:R-:W-:Y:S01]  /*2650*/  ULEA UR4, UR5, UR6, 0x3 ;  /* 0x0000000605047291 */ /* 0x000fe2000f8e18ff */
[----:B------:R-:W-:-:S04]  /*2660*/  LOP3.LUT R15, R15, UR7, RZ, 0x3c, !PT ;  /* 0x000000070f0f7c12 */ /* 0x000fc8000f8e3cff */
[----:B-1----:R-:W-:-:S04]  /*2670*/  SHF.L.U32 R3, R15, 0x1f, RZ ;  /* 0x0000001f0f037819 */ /* 0x002fc800000006ff */
[----:B------:R-:W1:Y:S02]  /*2680*/  SYNCS.PHASECHK.TRANS64.TRYWAIT P0, [UR4], R3 ;  /* 0x00000003ff0075a7 */ /* 0x000e640008001104 */
[----:B-1----:R-:W-:Y:S05]  /*2690*/  @!P0 BRA `(.L_x_44) ;  /* 0x0000006400788947 */ /* 0x002fea0003800000 */
.L_x_155:
[----:B------:R-:W-:-:S04]  /*26a0*/  UIADD3 UR5, UPT, UPT, UR5, 0x1, URZ ;  /* 0x0000000105057890 */ /* 0x000fc8000fffe0ff */
[----:B------:R-:W-:-:S04]  /*26b0*/  UISETP.NE.AND UP0, UPT, UR5, 0x3, UPT ;  /* 0x000000030500788c */ /* 0x000fc8000bf05270 */
[----:B------:R-:W-:Y:S02]  /*26c0*/  USEL UR4, URZ, 0x1, UP0 ;  /* 0x00000001ff047887 */ /* 0x000fe40008000000 */
[----:B------:R-:W-:-:S04]  /*26d0*/  USEL UR5, UR5, URZ, UP0 ;  /* 0x000000ff05057287 */ /* 0x000fc80008000000 */
[----:B------:R-:W-:Y:S01]  /*26e0*/  ULEA UR5, UR5, UR6, 0x3 ;  /* 0x0000000605057291 */ /* 0x000fe2000f8e18ff */
[----:B-1----:R-:W-:-:S04]  /*26f0*/  LOP3.LUT R3, R15, UR4, RZ, 0x3c, !PT ;  /* 0x000000040f037c12 */ /* 0x002fc8000f8e3cff */
[----:B------:R-:W-:Y:S01]  /*2700*/  SHF.L.U32 R3, R3, 0x1f, RZ ;  /* 0x0000001f03037819 */ /* 0x000fe200000006ff */
[----:B---3--:R-:W-:-:S07]  /*2710*/  IMAD.U32 R0, RZ, RZ, UR5 ;  /* 0x00000005ff007e24 */ /* 0x008fce000f8e00ff */
.L_x_45:
[----:B-1----:R1:W2:Y:S02]  /*2720*/  SYNCS.PHASECHK.TRANS64.TRYWAIT P0, [R0+URZ], R3 ;  /* 0x00000003000075a7 */ /* 0x0022a400080011ff */
[----:B--2---:R-:W-:Y:S05]  /*2730*/  @!P0 NANOSLEEP.SYNCS 0x989680 ;  /* 0x009896800000895d */ /* 0x004fea0003900000 */
[----:B------:R-:W2:Y:S02]  /*2740*/  @!P0 SYNCS.PHASECHK.TRANS64 P0, [R0+URZ], R3 ;  /* 0x00000003000085a7 */ /* 0x000ea400080010ff */
[----:B--2---:R-:W-:Y:S05]  /*2750*/  @P0 EXIT ;  /* 0x000000000000094d */ /* 0x004fea0003800000 */
[----:B------:R-:W-:Y:S05]  /*2760*/  BRA `(.L_x_45) ;  /* 0xfffffffc00ec7947 */ /* 0x000fea000383ffff */
.L_x_22:
[----:B------:R-:W-:-:S04]  /*2770*/  UISETP.NE.AND UP1, UPT, UR37, URZ, UPT ;  /* 0x000000ff2500728c */ /* 0x000fc8000bf25270 */
[----:B------:R-:W-:-:S09]  /*2780*/  UISETP.NE.OR UP1, UPT, UR10, 0x1, UP1 ;  /* 0x000000010a00788c */ /* 0x000fd20008f25670 */
[----:B------:R-:W-:Y:S05]  /*2790*/  BRA.U UP1, `(.L_x_46) ;  /* 0x00000005014c7547 */ /* 0x000fea000b800000 */
[----:B------:R-:W-:Y:S01]  /*27a0*/  HFMA2 R11, -RZ, RZ, 0, 0 ;  /* 0x00000000ff0b7431 */ /* 0x000fe200000001ff */
[----:B------:R-:W-:Y:S01]  /*27b0*/  ISETP.GE.U32.AND P2, PT, R10, 0x2, PT ;  /* 0x000000020a00780c */ /* 0x000fe20003f46070 */
[----:B------:R-:W-:Y:S01]  /*27c0*/  IMAD.MOV.U32 R12, RZ, RZ, 0x1 ;  /* 0x00000001ff0c7424 */ /* 0x000fe200078e00ff */
[----:B------:R-:W-:Y:S01]  /*27d0*/  CS2R R8, SRZ ;  /* 0x0000000000087805 */ /* 0x000fe2000001ff00 */
[----:B------:R-:W-:Y:S01]  /*27e0*/  IMAD.MOV.U32 R3, RZ, RZ, RZ ;  /* 0x000000ffff037224 */ /* 0x000fe200078e00ff */
[----:B------:R-:W-:Y:S01]  /*27f0*/  UMOV UR4, 0x400 ;  /* 0x0000040000047882 */ /* 0x000fe20000000000 */
[----:B------:R-:W-:Y:S01]  /*2800*/  UMOV UR6, URZ ;  /* 0x000000ff00067c82 */ /* 0x000fe20008000000 */
[----:B------:R-:W-:-:S12]  /*2810*/  ULEA UR37, UR37, UR4, 0x18 ;  /* 0x0000000425257291 */ /* 0x000fd8000f8ec0ff */
.L_x_50:
[----:B------:R-:W-:Y:S02]  /*2820*/  LEA R0, R3, UR37, 0x3 ;  /* 0x0000002503007c11 */ /* 0x000fe4000f8e18ff */
[----:B------:R-:W-:-:S03]  /*2830*/  SHF.L.U32 R5, R8, 0x1f, RZ ;  /* 0x0000001f08057819 */ /* 0x000fc600000006ff */
[----:B------:R-:W-:Y:S01]  /*2840*/  VIADD R4, R0, 0xf0 ;  /* 0x000000f000047836 */ /* 0x000fe20000000000 */
[----:B------:R-:W1:Y:S02]  /*2850*/  SYNCS.PHASECHK.TRANS64.TRYWAIT P0, [R0+URZ+0xe0], R5 ;  /* 0x0000e005000075a7 */ /* 0x000e6400080011ff */
[----:B-1----:R-:W-:Y:S05]  /*2860*/  @!P0 BRA `(.L_x_47) ;  /* 0x00000064001c8947 */ /* 0x002fea0003800000 */
.L_x_156:
[----:B------:R-:W-:Y:S01]  /*2870*/  ULEA UR5, UR6, UR37, 0x3 ;  /* 0x0000002506057291 */ /* 0x000fe2000f8e18ff */
[----:B------:R-:W-:Y:S01]  /*2880*/  PRMT R4, RZ, 0x654, R4 ;  /* 0x00000654ff047816 */ /* 0x000fe20000000004 */
[----:B-1----:R-:W-:Y:S01]  /*2890*/  @!P2 IMAD.MOV.U32 R5, RZ, RZ, 0x10 ;  /* 0x00000010ff05a424 */ /* 0x002fe200078e00ff */
[----:B------:R-:W-:Y:S01]  /*28a0*/  SHF.L.U32 R7, R12, 0x1f, RZ ;  /* 0x0000001f0c077819 */ /* 0x000fe200000006ff */
[----:B------:R-:W-:Y:S01]  /*28b0*/  UIADD3 UR4, UPT, UPT, UR5, 0x80, URZ ;  /* 0x0000008005047890 */ /* 0x000fe2000fffe0ff */
[----:B------:R1:W-:Y:S05]  /*28c0*/  SYNCS.ARRIVE.TRANS64.RED.A1T0 RZ, [R4+URZ], RZ ;  /* 0x000000ff04ff79a7 */ /* 0x0003ea00081004ff */
[----:B------:R-:W-:Y:S01]  /*28d0*/  IMAD.U32 R13, RZ, RZ, UR4 ;  /* 0x00000004ff0d7e24 */ /* 0x000fe2000f8e00ff */
[----:B------:R-:W2:Y:S04]  /*28e0*/  SYNCS.PHASECHK.TRANS64.TRYWAIT P0, [UR5+0x90], R7 ;  /* 0x00009007ff0075a7 */ /* 0x000ea80008001105 */
[----:B------:R-:W-:Y:S01]  /*28f0*/  PRMT R13, R10, 0x654, R13 ;  /* 0x000006540a0d7816 */ /* 0x000fe2000000000d */
[----:B-12---:R-:W-:Y:S06]  /*2900*/  @!P0 BRA `(.L_x_48) ;  /* 0x0000006400088947 */ /* 0x006fec0003800000 */
.L_x_158:
[----:B------:R-:W-:Y:S01]  /*2910*/  ULEA UR4, UR6, UR37, 0x4 ;  /* 0x0000002506047291 */ /* 0x000fe2000f8e20ff */
[----:B------:R-:W-:Y:S01]  /*2920*/  SEL R2, R13, R2, !P2 ;  /* 0x000000020d027207 */ /* 0x000fe20005000000 */
[----:B------:R-:W-:Y:S01]  /*2930*/  UIADD3 UR5, UPT, UPT, UR5, 0x80, URZ ;  /* 0x0000008005057890 */ /* 0x000fe2000fffe0ff */
[----:B-1----:R-:W-:Y:S01]  /*2940*/  LEA R0, R11, UR37, 0x3 ;  /* 0x000000250b007c11 */ /* 0x002fe2000f8e18ff */
[----:B------:R-:W-:Y:S01]  /*2950*/  UIADD3 UR4, UPT, UPT, UR4, 0x110, URZ ;  /* 0x0000011004047890 */ /* 0x000fe2000fffe0ff */
[----:B------:R1:W-:Y:S01]  /*2960*/  @!P2 SYNCS.ARRIVE.TRANS64.RED RZ, [R2+URZ], R5 ;  /* 0x0000000502ffa9a7 */ /* 0x0003e200080004ff */
[----:B------:R-:W-:Y:S01]  /*2970*/  UIADD3 UR6, UPT, UPT, UR6, 0x1, URZ ;  /* 0x0000000106067890 */ /* 0x000fe2000fffe0ff */
[----:B------:R-:W-:-:S03]  /*2980*/  VIADD R3, R3, 0x1 ;  /* 0x0000000103037836 */ /* 0x000fc60000000000 */
[----:B------:R-:W-:Y:S02]  /*2990*/  UISETP.NE.AND UP0, UPT, UR6, 0x2, UPT ;  /* 0x000000020600788c */ /* 0x000fe4000bf05270 */
[----:B------:R-:W-:Y:S01]  /*29a0*/  ISETP.NE.AND P0, PT, R3, 0x2, PT ;  /* 0x000000020300780c */ /* 0x000fe20003f05270 */
[----:B------:R-:W-:Y:S06]  /*29b0*/  UGETNEXTWORKID.BROADCAST [UR4], [UR5] ;  /* 0x00000000040073ca */ /* 0x000fec0008000100 */
[----:B------:R-:W-:Y:S02]  /*29c0*/  USEL UR4, URZ, 0x1, UP0 ;  /* 0x00000001ff047887 */ /* 0x000fe40008000000 */
[----:B------:R-:W-:-:S04]  /*29d0*/  USEL UR6, UR6, URZ, UP0 ;  /* 0x000000ff06067287 */ /* 0x000fc80008000000 */
[----:B------:R-:W-:Y:S02]  /*29e0*/  LOP3.LUT R12, R12, UR4, RZ, 0x3c, !PT ;  /* 0x000000040c0c7c12 */ /* 0x000fe4000f8e3cff */
[----:B-1----:R-:W-:-:S04]  /*29f0*/  SHF.L.U32 R5, R9, 0x1f, RZ ;  /* 0x0000001f09057819 */ /* 0x002fc800000006ff */
[----:B------:R-:W1:Y:S02]  /*2a00*/  SYNCS.PHASECHK.TRANS64.TRYWAIT P1, [R0+URZ+0x80], R5 ;  /* 0x00008005000075a7 */ /* 0x000e6400080211ff */
[----:B-1----:R-:W-:Y:S05]  /*2a10*/  @!P1 BRA `(.L_x_49) ;  /* 0x0000006000dc9947 */ /* 0x002fea0003800000 */
.L_x_159:
[----:B------:R-:W-:Y:S01]  /*2a20*/  LEA R4, R11, UR37, 0x4 ;  /* 0x000000250b047c11 */ /* 0x000fe2000f8e20ff */
[----:B-1----:R-:W-:Y:S01]  /*2a30*/  VIADD R0, R0, 0x90 ;  /* 0x0000009000007836 */ /* 0x002fe20000000000 */
[----:B------:R-:W-:Y:S01]  /*2a40*/  SEL R3, R3, RZ, P0 ;  /* 0x000000ff03037207 */ /* 0x000fe20000000000 */
[----:B------:R-:W-:-:S03]  /*2a50*/  VIADD R11, R11, 0x1 ;  /* 0x000000010b0b7836 */ /* 0x000fc60000000000 */
[----:B------:R-:W1:Y:S01]  /*2a60*/  LDS.128 R4, [R4+0x110] ;  /* 0x0001100004047984 */ /* 0x000e620000000c00 */
[----:B------:R-:W-:Y:S02]  /*2a70*/  PRMT R0, RZ, 0x654, R0 ;  /* 0x00000654ff007816 */ /* 0x000fe40000000000 */
[C---:B------:R-:W-:Y:S01]  /*2a80*/  ISETP.NE.AND P1, PT, R11.reuse, 0x2, PT ;  /* 0x000000020b00780c */ /* 0x040fe20003f25270 */
[----:B------:R-:W-:Y:S01]  /*2a90*/  @!PT LDS RZ, [RZ] ;  /* 0x00000000fffff984 */ /* 0x000fe20000000800 */
[----:B------:R-:W-:Y:S01]  /*2aa0*/  @!PT LDS RZ, [RZ] ;  /* 0x00000000fffff984 */ /* 0x000fe20000000800 */
[----:B------:R-:W-:Y:S01]  /*2ab0*/  @!PT LDS RZ, [RZ] ;  /* 0x00000000fffff984 */ /* 0x000fe20000000800 */
[----:B------:R-:W-:Y:S01]  /*2ac0*/  @!PT LDS RZ, [RZ] ;  /* 0x00000000fffff984 */ /* 0x000fe20000000800 */
[----:B------:R2:W-:Y:S06]  /*2ad0*/  MEMBAR.ALL.CTA ;  /* 0x0000000000007992 */ /* 0x0005ec0000008000 */
[----:B--2---:R-:W2:Y:S01]  /*2ae0*/  FENCE.VIEW.ASYNC.S ;  /* 0x00000000000073c6 */ /* 0x004ea20000000000 */
[----:B------:R-:W-:Y:S01]  /*2af0*/  SEL R11, R11, RZ, P1 ;  /* 0x000000ff0b0b7207 */ /* 0x000fe20000800000 */
[----:B--2---:R2:W-:Y:S01]  /*2b00*/  SYNCS.ARRIVE.TRANS64.RED.A1T0 RZ, [R0+URZ], RZ ;  /* 0x000000ff00ff79a7 */ /* 0x0045e200081004ff */
[----:B-1----:R-:W-:-:S02]  /*2b10*/  LOP3.LUT P3, RZ, R6, 0x1, RZ, 0xc0, !PT ;  /* 0x0000000106ff7812 */ /* 0x002fc4000786c0ff */
[----:B------:R-:W-:-:S04]  /*2b20*/  SEL R5, RZ, 0x1, P0 ;  /* 0x00000001ff057807 */ /* 0x000fc80000000000 */
[----:B------:R-:W-:Y:S02]  /*2b30*/  LOP3.LUT R8, R8, R5, RZ, 0x3c, !PT ;  /* 0x0000000508087212 */ /* 0x000fe400078e3cff */
[----:B--2---:R-:W-:-:S04]  /*2b40*/  SEL R0, RZ, 0x1, P1 ;  /* 0x00000001ff007807 */ /* 0x004fc80000800000 */
[----:B------:R-:W-:Y:S01]  /*2b50*/  LOP3.LUT R9, R9, R0, RZ, 0x3c, !PT ;  /* 0x0000000009097212 */ /* 0x000fe200078e3cff */
[----:B------:R-:W-:Y:S06]  /*2b60*/  @P3 BRA `(.L_x_50) ;  /* 0xfffffffc002c3947 */ /* 0x000fec000383ffff */
[----:B------:R-:W-:Y:S01]  /*2b70*/  ULEA UR5, UR6, UR37, 0x3 ;  /* 0x0000002506057291 */ /* 0x000fe2000f8e18ff */
[----:B------:R-:W-:-:S08]  /*2b80*/  SHF.L.U32 R3, R12, 0x1f, RZ ;  /* 0x0000001f0c037819 */ /* 0x000fd000000006ff */
[----:B------:R-:W1:Y:S02]  /*2b90*/  SYNCS.PHASECHK.TRANS64 P0, [UR5+0x90], R3 ;  /* 0x00009003ff0075a7 */ /* 0x000e640008001005 */
[----:B-1----:R-:W-:Y:S05]  /*2ba0*/  @P0 BRA `(.L_x_51) ;  /* 0x0000000000080947 */ /* 0x002fea0003800000 */
[----:B------:R-:W1:Y:S02]  /*2bb0*/  SYNCS.PHASECHK.TRANS64.TRYWAIT P0, [UR5+0x90], R3 ;  /* 0x00009003ff0075a7 */ /* 0x000e640008001105 */
[----:B-1----:R-:W-:Y:S05]  /*2bc0*/  @!P0 BRA `(.L_x_52) ;  /* 0x0000006000848947 */ /* 0x002fea0003800000 */
.L_x_51:
[----:B------:R-:W-:-:S04]  /*2bd0*/  UIADD3 UR4, UPT, UPT, UR6, 0x1, URZ ;  /* 0x0000000106047890 */ /* 0x000fc8000fffe0ff */
[----:B------:R-:W-:-:S04]  /*2be0*/  UISETP.NE.AND UP0, UPT, UR4, 0x2, UPT ;  /* 0x000000020400788c */ /* 0x000fc8000bf05270 */
[----:B------:R-:W-:Y:S02]  /*2bf0*/  USEL UR7, URZ, 0x1, UP0 ;  /* 0x00000001ff077887 */ /* 0x000fe40008000000 */
[----:B------:R-:W-:-:S04]  /*2c00*/  USEL UR4, UR4, URZ, UP0 ;  /* 0x000000ff04047287 */ /* 0x000fc80008000000 */
[----:B------:R-:W-:Y:S01]  /*2c10*/  ULEA UR4, UR4, UR37, 0x3 ;  /* 0x0000002504047291 */ /* 0x000fe2000f8e18ff */
[----:B-1----:R-:W-:-:S04]  /*2c20*/  LOP3.LUT R3, R12, UR7, RZ, 0x3c, !PT ;  /* 0x000000070c037c12 */ /* 0x002fc8000f8e3cff */
[----:B------:R-:W-:-:S04]  /*2c30*/  SHF.L.U32 R0, R3, 0x1f, RZ ;  /* 0x0000001f03007819 */ /* 0x000fc800000006ff */
[----:B------:R-:W1:Y:S02]  /*2c40*/  SYNCS.PHASECHK.TRANS64 P0, [UR4+0x90], R0 ;  /* 0x00009000ff0075a7 */ /* 0x000e640008001004 */
[----:B-1----:R-:W-:Y:S05]  /*2c50*/  @P0 EXIT ;  /* 0x000000000000094d */ /* 0x002fea0003800000 */
[----:B------:R-:W-:Y:S02]  /*2c60*/  SHF.L.U32 R3, R3, 0x1f, RZ ;  /* 0x0000001f03037819 */ /* 0x000fe400000006ff */
[----:B------:R-:W-:-:S07]  /*2c70*/  MOV R0, UR4 ;  /* 0x0000000400007c02 */ /* 0x000fce0008000f00 */
.L_x_53:
[----:B-1----:R1:W2:Y:S02]  /*2c80*/  SYNCS.PHASECHK.TRANS64.TRYWAIT P0, [R0+URZ+0x90], R3 ;  /* 0x00009003000075a7 */ /* 0x0022a400080011ff */
[----:B--2---:R-:W-:Y:S05]  /*2c90*/  @!P0 NANOSLEEP.SYNCS 0x989680 ;  /* 0x009896800000895d */ /* 0x004fea0003900000 */
[----:B------:R-:W2:Y:S02]  /*2ca0*/  @!P0 SYNCS.PHASECHK.TRANS64 P0, [R0+URZ+0x90], R3 ;  /* 0x00009003000085a7 */ /* 0x000ea400080010ff */
[----:B--2---:R-:W-:Y:S05]  /*2cb0*/  @P0 EXIT ;  /* 0x000000000000094d */ /* 0x004fea0003800000 */
[----:B------:R-:W-:Y:S05]  /*2cc0*/  BRA `(.L_x_53) ;  /* 0xfffffffc00ec7947 */ /* 0x000fea000383ffff */
.L_x_46:
[----:B------:R-:W-:Y:S05]  /*2cd0*/  BRA.U UP4, `(.L_x_54) ;  /* 0x0000001104d87547 */ /* 0x000fea000b800000 */
[----:B------:R-:W-:Y:S01]  /*2ce0*/  UMOV UR6, 0x40 ;  /* 0x0000004000067882 */ /* 0x000fe20000000000 */
[----:B------:R-:W-:Y:S01]  /*2cf0*/  NOP ;  /* 0x0000000000007918 */ /* 0x000fe20000000000 */
[----:B------:R-:W-:Y:S01]  /*2d00*/  ULEA UR6, UR37, UR6, 0x18 ;  /* 0x0000000625067291 */ /* 0x000fe2000f8ec0ff */
[----:B------:R-:W-:Y:S02]  /*2d10*/  UMOV UR7, 0x400 ;  /* 0x0000040000077882 */ /* 0x000fe40000000000 */
[----:B------:R-:W-:-:S06]  /*2d20*/  ULEA UR37, UR37, UR7, 0x18 ;  /* 0x0000000725257291 */ /* 0x000fcc000f8ec0ff */
[----:B------:R-:W1:Y:S02]  /*2d30*/  LDS.U8 R2, [UR6+0x1c] ;  /* 0x00001c06ff027984 */ /* 0x000e640008000000 */
[----:B-1----:R-:W-:-:S13]  /*2d40*/  ISETP.NE.AND P0, PT, R2, RZ, PT ;  /* 0x000000ff0200720c */ /* 0x002fda0003f05270 */
[----:B------:R-:W-:Y:S05]  /*2d50*/  @P0 BRA `(.L_x_55) ;  /* 0x0000000400080947 */ /* 0x000fea0003800000 */
[----:B------:R-:W-:Y:S02]  /*2d60*/  UISETP.NE.U32.AND UP0, UPT, UR5, 0x1, UPT ;  /* 0x000000010500788c */ /* 0x000fe4000bf05070 */
[----:B------:R-:W-:-:S07]  /*2d70*/  UIADD3 UR8, UPT, UPT, UR6, 0x8, URZ ;  /* 0x0000000806087890 */ /* 0x000fce000fffe0ff */
[----:B------:R-:W-:Y:S05]  /*2d80*/  BRA.U !UP0, `(.L_x_56) ;  /* 0x00000001089c7547 */ /* 0x000fea000b800000 */
[----:B------:R-:W-:Y:S01]  /*2d90*/  ELECT P0, URZ, PT ;  /* 0x0000000000ff782f */ /* 0x000fe20003800000 */
[----:B------:R-:W-:-:S12]  /*2da0*/  BSSY B0, `(.L_x_56) ;  /* 0x0000025000007945 */ /* 0x000fd80003800000 */
[----:B------:R-:W-:Y:S05]  /*2db0*/  @!P0 BRA `(.L_x_57) ;  /* 0x00000000008c8947 */ /* 0x000fea0003800000 */
[----:B------:R-:W-:-:S05]  /*2dc0*/  UMOV UR7, 0x10 ;  /* 0x0000001000077882 */ /* 0x000fca0000000000 */
[----:B------:R-:W-:Y:S04]  /*2dd0*/  DEPBAR.LE SB1, 0x36 ;  /* 0x00009d800000791a */ /* 0x000fe80000000000 */
[----:B------:R-:W1:Y:S02]  /*2de0*/  UTCATOMSWS.2CTA.FIND_AND_SET.ALIGN UP1, UR7, UR7 ;  /* 0x00000007000775e3 */ /* 0x000e640008220800 */
[----:B-1----:R-:W-:Y:S01]  /*2df0*/  MOV R11, UR7 ;  /* 0x00000007000b7c02 */ /* 0x002fe20008000f00 */
[----:B------:R-:W-:Y:S06]  /*2e00*/  BRA.U UP1, `(.L_x_58) ;  /* 0x0000000101187547 */ /* 0x000fec000b800000 */
.L_x_59:
[----:B------:R-:W-:Y:S05]  /*2e10*/  NANOSLEEP 0x64 ;  /* 0x000000640000795d */ /* 0x000fea0003800000 */
[----:B------:R-:W-:-:S05]  /*2e20*/  UMOV UR7, 0x10 ;  /* 0x0000001000077882 */ /* 0x000fca0000000000 */
[----:B------:R-:W-:Y:S04]  /*2e30*/  DEPBAR.LE SB1, 0x36 ;  /* 0x00009d800000791a */ /* 0x000fe80000000000 */
[----:B------:R-:W1:Y:S02]  /*2e40*/  UTCATOMSWS.2CTA.FIND_AND_SET.ALIGN UP1, UR7, UR7 ;  /* 0x00000007000775e3 */ /* 0x000e640008220800 */
[----:B-1----:R-:W-:Y:S01]  /*2e50*/  MOV R11, UR7 ;  /* 0x00000007000b7c02 */ /* 0x002fe20008000f00 */
[----:B------:R-:W-:Y:S05]  /*2e60*/  BRA.U !UP1, `(.L_x_59) ;  /* 0xfffffffd09e87547 */ /* 0x000fea000b83ffff */
.L_x_58:
[----:B------:R-:W1:Y:S01]  /*2e70*/  LDS R5, [UR6+0x10] ;  /* 0x00001006ff057984 */ /* 0x000e620008000800 */
[----:B------:R-:W-:Y:S01]  /*2e80*/  IMAD.U32 R3, RZ, RZ, UR37 ;  /* 0x00000025ff037e24 */ /* 0x000fe2000f8e00ff */
[----:B------:R-:W-:-:S03]  /*2e90*/  MOV R2, UR4 ;  /* 0x0000000400027c02 */ /* 0x000fc60008000f00 */
[----:B------:R-:W-:Y:S01]  /*2ea0*/  VIADD R3, R3, 0x130 ;  /* 0x0000013003037836 */ /* 0x000fe20000000000 */
[----:B-1----:R-:W-:-:S04]  /*2eb0*/  SHF.L.U32 R5, R5, 0x1f, RZ ;  /* 0x0000001f05057819 */ /* 0x002fc800000006ff */
[----:B------:R-:W1:Y:S02]  /*2ec0*/  SYNCS.PHASECHK.TRANS64.TRYWAIT P0, [UR6+0x8], R5 ;  /* 0x00000805ff0075a7 */ /* 0x000e640008001106 */
[----:B-1----:R-:W-:Y:S05]  /*2ed0*/  @P0 BRA `(.L_x_60) ;  /* 0x0000000000080947 */ /* 0x002fea0003800000 */
[----:B------:R-:W1:Y:S02]  /*2ee0*/  SYNCS.PHASECHK.TRANS64.TRYWAIT P0, [UR6+0x8], R5 ;  /* 0x00000805ff0075a7 */ /* 0x000e640008001106 */
[----:B-1----:R-:W-:Y:S05]  /*2ef0*/  @!P0 BRA `(.L_x_61) ;  /* 0x0000005c00d08947 */ /* 0x002fea0003800000 */
.L_x_60:
[----:B-1----:R-:W-:Y:S01]  /*2f00*/  HFMA2 R4, -RZ, RZ, 0, 5.9604644775390625e-08 ;  /* 0x00000001ff047431 */ /* 0x002fe200000001ff */
[----:B------:R-:W-:Y:S01]  /*2f10*/  UPRMT UR7, UR4, 0x654, UR8 ;  /* 0x0000065404077896 */ /* 0x000fe20008000008 */
[----:B------:R-:W-:Y:S01]  /*2f20*/  IMAD.MOV.U32 R6, RZ, RZ, 0xffff ;  /* 0x0000ffffff067424 */ /* 0x000fe200078e00ff */
[----:B------:R-:W-:Y:S01]  /*2f30*/  PRMT R2, R2, 0x654, R3 ;  /* 0x0000065402027816 */ /* 0x000fe20000000003 */
[----:B------:R-:W-:Y:S02]  /*2f40*/  IMAD.MOV.U32 R5, RZ, RZ, 0x4 ;  /* 0x00000004ff057424 */ /* 0x000fe400078e00ff */
[----:B------:R-:W-:Y:S01]  /*2f50*/  IMAD.SHL.U32 R9, R11, 0x20, RZ ;  /* 0x000000200b097824 */ /* 0x000fe200078e00ff */
[----:B------:R-:W-:Y:S02]  /*2f60*/  MOV R3, UR7 ;  /* 0x0000000700037c02 */ /* 0x000fe40008000f00 */
[-C--:B------:R-:W-:Y:S01]  /*2f70*/  SHF.L.U32 R7, R6, R11.reuse, RZ ;  /* 0x0000000b06077219 */ /* 0x080fe200000006ff */
[----:B------:R1:W-:Y:S01]  /*2f80*/  SYNCS.ARRIVE.TRANS64.RED RZ, [UR7], R5 ;  /* 0x00000005ffff79a7 */ /* 0x0003e20008000407 */
[----:B------:R-:W-:Y:S01]  /*2f90*/  SHF.L.U32 R6, R4, R11, RZ ;  /* 0x0000000b04067219 */ /* 0x000fe200000006ff */
[----:B------:R1:W-:Y:S04]  /*2fa0*/  STS [UR37+0x130], R9 ;  /* 0x00013009ff007988 */ /* 0x0003e80008000825 */
[----:B------:R1:W-:Y:S04]  /*2fb0*/  STAS [R2.64], R11 ;  /* 0x0000000b02007dbd */ /* 0x0003e8000c0008ff */
[----:B------:R1:W-:Y:S04]  /*2fc0*/  ATOMS.OR RZ, [UR6+0x14], R7 ;  /* 0x00001407ffff798c */ /* 0x0003e8000b000006 */
[----:B------:R1:W-:Y:S04]  /*2fd0*/  ATOMS.OR RZ, [UR6+0x18], R6 ;  /* 0x00001806ffff798c */ /* 0x0003e8000b000006 */
[----:B------:R1:W-:Y:S02]  /*2fe0*/  ATOMS.XOR RZ, [UR6+0x10], R4 ;  /* 0x00001004ffff798c */ /* 0x0003e4000b800006 */
.L_x_57:
[----:B------:R-:W-:Y:S05]  /*2ff0*/  BSYNC B0 ;  /* 0x0000000000007941 */ /* 0x000fea0003800000 */
.L_x_56:
[----:B------:R-:W-:Y:S05]  /*3000*/  BRA.U UP0, `(.L_x_62) ;  /* 0x00000001006c7547 */ /* 0x000fea000b800000 */
[----:B------:R-:W-:-:S03]  /*3010*/  UMOV UR7, 0xffffffff ;  /* 0xffffffff00077882 */ /* 0x000fc60000000000 */
[----:B------:R-:W-:Y:S05]  /*3020*/  BRA.DIV UR7, `(.L_x_63) ;  /* 0x0000005e079c7947 */ /* 0x000fea000b800000 */
[----:B------:R-:W-:-:S13]  /*3030*/  ELECT P6, URZ, PT ;  /* 0x0000000000ff782f */ /* 0x000fda00038c0000 */
.L_x_163:
[----:B------:R-:W-:Y:S05]  /*3040*/  @!P6 BRA `(.L_x_62) ;  /* 0x00000000005ce947 */ /* 0x000fea0003800000 */
[----:B-1----:R-:W1:Y:S02]  /*3050*/  LDS R3, [UR6+0x10] ;  /* 0x00001006ff037984 */ /* 0x002e640008000800 */
[----:B-1----:R-:W-:-:S04]  /*3060*/  SHF.L.U32 R3, R3, 0x1f, RZ ;  /* 0x0000001f03037819 */ /* 0x002fc800000006ff */
[----:B------:R-:W1:Y:S02]  /*3070*/  SYNCS.PHASECHK.TRANS64.TRYWAIT P0, [UR6+0x8], R3 ;  /* 0x00000803ff0075a7 */ /* 0x000e640008001106 */
[----:B-1----:R-:W-:Y:S05]  /*3080*/  @P0 BRA `(.L_x_64) ;  /* 0x0000000000080947 */ /* 0x002fea0003800000 */
[----:B------:R-:W1:Y:S02]  /*3090*/  SYNCS.PHASECHK.TRANS64.TRYWAIT P0, [UR6+0x8], R3 ;  /* 0x00000803ff0075a7 */ /* 0x000e640008001106 */
[----:B-1----:R-:W-:Y:S05]  /*30a0*/  @!P0 BRA `(.L_x_65) ;  /* 0x0000005c009c8947 */ /* 0x002fea0003800000 */
.L_x_64:
[----:B------:R-:W2:Y:S01]  /*30b0*/  LDS R5, [UR37+0x130] ;  /* 0x00013025ff057984 */ /* 0x000ea20008000800 */
[----:B-1----:R-:W-:Y:S02]  /*30c0*/  HFMA2 R2, -RZ, RZ, 0, 5.9604644775390625e-08 ;  /* 0x00000001ff027431 */ /* 0x002fe400000001ff */
[----:B------:R-:W-:Y:S01]  /*30d0*/  IMAD.MOV.U32 R3, RZ, RZ, 0xffff ;  /* 0x0000ffffff037424 */ /* 0x000fe200078e00ff */
[----:B------:R-:W-:Y:S01]  /*30e0*/  UPRMT UR7, UR4, 0x654, UR8 ;  /* 0x0000065404077896 */ /* 0x000fe20008000008 */
[----:B--2---:R-:W-:-:S03]  /*30f0*/  IMAD.SHL.U32 R4, R5, 0x20, RZ ;  /* 0x0000002005047824 */ /* 0x004fc600078e00ff */
[-C--:B------:R-:W-:Y:S02]  /*3100*/  SHF.L.U32 R3, R3, R5.reuse, RZ ;  /* 0x0000000503037219 */ /* 0x080fe400000006ff */
[----:B------:R-:W-:Y:S01]  /*3110*/  SHF.L.U32 R5, R2, R5, RZ ;  /* 0x0000000502057219 */ /* 0x000fe200000006ff */
[----:B------:R2:W-:Y:S04]  /*3120*/  STS [UR37+0x130], R4 ;  /* 0x00013004ff007988 */ /* 0x0005e80008000825 */
[----:B------:R2:W-:Y:S04]  /*3130*/  ATOMS.OR RZ, [UR6+0x14], R3 ;  /* 0x00001403ffff798c */ /* 0x0005e8000b000006 */
[----:B------:R2:W-:Y:S01]  /*3140*/  ATOMS.OR RZ, [UR6+0x18], R5 ;  /* 0x00001805ffff798c */ /* 0x0005e2000b000006 */
[----:B------:R-:W-:Y:S03]  /*3150*/  SYNCS.ARRIVE.TRANS64.RED.A1T0 RZ, [UR7], RZ ;  /* 0x000000ffffff79a7 */ /* 0x000fe60008100407 */
[----:B------:R2:W-:Y:S01]  /*3160*/  ATOMS.XOR RZ, [UR6+0x10], R2 ;  /* 0x00001002ffff798c */ /* 0x0005e2000b800006 */
[----:B------:R-:W-:Y:S05]  /*3170*/  BRA `(.L_x_62) ;  /* 0x0000000000107947 */ /* 0x000fea0003800000 */
.L_x_55:
[----:B------:R-:W-:-:S05]  /*3180*/  MOV R2, 0xffffffff ;  /* 0xffffffff00027802 */ /* 0x000fca0000000f00 */
[----:B------:R1:W-:Y:S02]  /*3190*/  STS [UR37+0x130], R2 ;  /* 0x00013002ff007988 */ /* 0x0003e40008000825 */
[----:B-1----:R-:W-:Y:S02]  /*31a0*/  MOV R2, 0x31c0 ;  /* 0x000031c000027802 */ /* 0x002fe40000000f00 */
[----:B-----5:R-:W-:Y:S05]  /*31b0*/  CALL.REL.NOINC `($__internal_1_$__cuda_sm10x_tcgen05_guardrail_trap_phase_invalid_during_alloc) ;  /* 0x0000006400707944 */ /* 0x020fea0003c00000 */
.L_x_62:
[----:B------:R-:W-:Y:S05]  /*31c0*/  WARPSYNC.ALL ;  /* 0x0000000000007948 */ /* 0x000fea0003800000 */
[----:B------:R-:W3:Y:S01]  /*31d0*/  S2UR UR7, SR_CgaCtaId ;  /* 0x00000000000779c3 */ /* 0x000ee20000008800 */
[----:B------:R-:W-:Y:S01]  /*31e0*/  UMOV UR6, 0x400 ;  /* 0x0000040000067882 */ /* 0x000fe20000000000 */
[----:B------:R-:W-:-:S06]  /*31f0*/  NOP ;  /* 0x0000000000007918 */ /* 0x000fcc0000000000 */
[----:B------:R-:W-:Y:S06]  /*3200*/  BAR.ARV 0x6, 0xa0 ;  /* 0x0182800000007b1d */ /* 0x000fec0000002000 */
[----:B------:R-:W4:Y:S01]  /*3210*/  LDCU UR8, c[0x0][0x38c] ;  /* 0x00007180ff0877ac */ /* 0x000f220008000800 */
[----:B------:R-:W-:Y:S01]  /*3220*/  LOP3.LUT R0, R0, 0xffff, RZ, 0xc0, !PT ;  /* 0x0000ffff00007812 */ /* 0x000fe200078ec0ff */
[----:B-1----:R-:W-:Y:S01]  /*3230*/  IMAD.MOV.U32 R9, RZ, RZ, 0x1 ;  /* 0x00000001ff097424 */ /* 0x002fe200078e00ff */
[----:B------:R-:W-:Y:S01]  /*3240*/  LOP3.LUT R8, R8, 0xffff, RZ, 0xc0, !PT ;  /* 0x0000ffff08087812 */ /* 0x000fe200078ec0ff */
[----:B------:R-:W-:Y:S01]  /*3250*/  UMOV UR19, URZ ;  /* 0x000000ff00137c82 */ /* 0x000fe20008000000 */
[----:B------:R-:W-:Y:S01]  /*3260*/  R2UR UR11, R0 ;  /* 0x00000000000b72ca */ /* 0x000fe200000e0000 */
[----:B------:R-:W-:Y:S01]  /*3270*/  UMOV UR18, URZ ;  /* 0x000000ff00127c82 */ /* 0x000fe20008000000 */
[----:B------:R-:W-:Y:S01]  /*3280*/  R2UR UR12, R8 ;  /* 0x00000000080c72ca */ /* 0x000fe200000e0000 */
[----:B------:R-:W-:Y:S01]  /*3290*/  IMAD.MOV.U32 R8, RZ, RZ, RZ ;  /* 0x000000ffff087224 */ /* 0x000fe200078e00ff */
[----:B------:R-:W-:Y:S01]  /*32a0*/  UMOV UR17, URZ ;  /* 0x000000ff00117c82 */ /* 0x000fe20008000000 */
[----:B---3--:R-:W-:-:S02]  /*32b0*/  ULEA UR7, UR7, UR6, 0x18 ;  /* 0x0000000607077291 */ /* 0x008fc4000f8ec0ff */
[----:B------:R-:W-:Y:S02]  /*32c0*/  UISETP.NE.AND UP2, UPT, UR5, URZ, UPT ;  /* 0x000000ff0500728c */ /* 0x000fe4000bf45270 */
[----:B------:R-:W-:Y:S02]  /*32d0*/  UIADD3 UR13, UPT, UPT, UR7, 0x8400, URZ ;  /* 0x00008400070d7890 */ /* 0x000fe4000fffe0ff */
[----:B------:R-:W-:Y:S02]  /*32e0*/  UIADD3 UR14, UPT, UPT, UR7, 0xe400, URZ ;  /* 0x0000e400070e7890 */ /* 0x000fe4000fffe0ff */
[----:B----4-:R-:W-:Y:S01]  /*32f0*/  UIADD3 UR8, UPT, UPT, UR8, 0x1f, URZ ;  /* 0x0000001f08087890 */ /* 0x010fe2000fffe0ff */
[----:B--2---:R-:W1:Y:S01]  /*3300*/  LDS R2, [UR7+0x130] ;  /* 0x00013007ff027984 */ /* 0x004e620008000800 */
[----:B------:R-:W-:Y:S02]  /*3310*/  USHF.R.U32.HI UR13, URZ, 0x4, UR13 ;  /* 0x00000004ff0d7899 */ /* 0x000fe4000801160d */
[----:B------:R-:W-:-:S02]  /*3320*/  USHF.R.S32.HI UR6, URZ, 0x1f, UR8 ;  /* 0x0000001fff067899 */ /* 0x000fc40008011408 */
[----:B------:R-:W-:Y:S02]  /*3330*/  USHF.R.U32.HI UR14, URZ, 0x4, UR14 ;  /* 0x00000004ff0e7899 */ /* 0x000fe4000801160e */
[----:B------:R-:W-:Y:S02]  /*3340*/  ULEA.HI UR6, UR6, UR8, URZ, 0x5 ;  /* 0x0000000806067291 */ /* 0x000fe4000f8f28ff */
[----:B------:R-:W-:Y:S02]  /*3350*/  ULOP3.LUT UR13, UR13, 0x3fff, URZ, 0xc0, !UPT ;  /* 0x00003fff0d0d7892 */ /* 0x000fe4000f8ec0ff */
[----:B------:R-:W-:Y:S02]  /*3360*/  USHF.R.S32.HI UR6, URZ, 0x5, UR6 ;  /* 0x00000005ff067899 */ /* 0x000fe40008011406 */
[----:B------:R-:W-:Y:S02]  /*3370*/  ULOP3.LUT UR14, UR14, 0x3fff, URZ, 0xc0, !UPT ;  /* 0x00003fff0e0e7892 */ /* 0x000fe4000f8ec0ff */
[----:B------:R-:W-:Y:S01]  /*3380*/  UISETP.LT.AND UP0, UPT, UR6, 0x1, UPT ;  /* 0x000000010600788c */ /* 0x000fe2000bf01270 */
[----:B------:R-:W-:Y:S01]  /*3390*/  UMOV UR28, 0x0 ;  /* 0x00000000001c7882 */ /* 0x000fe20000000000 */
[----:B------:R-:W-:Y:S01]  /*33a0*/  UMOV UR29, 0x8200910 ;  /* 0x08200910001d7882 */ /* 0x000fe20000000000 */
[----:B------:R-:W-:-:S02]  /*33b0*/  ULOP3.LUT UR13, UR13, 0x10000, URZ, 0xfc, !UPT ;  /* 0x000100000d0d7892 */ /* 0x000fc4000f8efcff */
[----:B------:R-:W-:Y:S02]  /*33c0*/  ULOP3.LUT UR14, UR14, 0x10000, URZ, 0xfc, !UPT ;  /* 0x000100000e0e7892 */ /* 0x000fe4000f8efcff */
[----:B------:R-:W-:Y:S01]  /*33d0*/  USEL UR20, UR6, 0x1, !UP0 ;  /* 0x0000000106147887 */ /* 0x000fe2000c000000 */
[----:B------:R-:W-:Y:S01]  /*33e0*/  UMOV UR26, 0x0 ;  /* 0x00000000001a7882 */ /* 0x000fe20000000000 */
[----:B------:R-:W-:Y:S01]  /*33f0*/  UMOV UR27, 0x8200910 ;  /* 0x08200910001b7882 */ /* 0x000fe20000000000 */
[----:B------:R-:W-:Y:S01]  /*3400*/  UMOV UR24, 0x0 ;  /* 0x0000000000187882 */ /* 0x000fe20000000000 */
[----:B------:R-:W-:Y:S01]  /*3410*/  UMOV UR25, 0x8200910 ;  /* 0x0820091000197882 */ /* 0x000fe20000000000 */
[----:B------:R-:W-:Y:S01]  /*3420*/  UMOV UR22, 0x0 ;  /* 0x0000000000167882 */ /* 0x000fe20000000000 */
[----:B------:R-:W-:Y:S01]  /*3430*/  UMOV UR23, 0x8200910 ;  /* 0x0820091000177882 */ /* 0x000fe20000000000 */
[----:B-1----:R-:W-:Y:S02]  /*3440*/  R2UR UR21, R2 ;  /* 0x00000000021572ca */ /* 0x002fe400000e0000 */
[----:B------:R-:W-:-:S13]  /*3450*/  CS2R R2, SRZ ;  /* 0x0000000000027805 */ /* 0x000fda000001ff00 */
.L_x_73:
[C---:B------:R-:W-:Y:S02]  /*3460*/  LEA R0, R8.reuse, UR7, 0x3 ;  /* 0x0000000708007c11 */ /* 0x040fe4000f8e18ff */
[----:B------:R-:W-:Y:S02]  /*3470*/  SHF.L.U32 R5, R3, 0x1f, RZ ;  /* 0x0000001f03057819 */ /* 0x000fe400000006ff */
[----:B------:R-:W-:Y:S02]  /*3480*/  LEA R4, R8, UR7, 0x4 ;  /* 0x0000000708047c11 */ /* 0x000fe4000f8e20ff */
[----:B------:R-:W1:Y:S02]  /*3490*/  SYNCS.PHASECHK.TRANS64.TRYWAIT P0, [R0+URZ+0x80], R5 ;  /* 0x00008005000075a7 */ /* 0x000e6400080011ff */
[----:B-1-34-:R-:W-:Y:S05]  /*34a0*/  @!P0 BRA `(.L_x_66) ;  /* 0x0000005800b48947 */ /* 0x01afea0003800000 */
.L_x_164:
[----:B-1----:R-:W1:Y:S01]  /*34b0*/  LDS.128 R4, [R4+0x110] ;  /* 0x0001100004047984 */ /* 0x002e620000000c00 */
[----:B------:R-:W-:Y:S02]  /*34c0*/  VIADD R0, R0, 0x90 ;  /* 0x0000009000007836 */ /* 0x000fe40000000000 */
[----:B------:R-:W-:Y:S01]  /*34d0*/  VIADD R8, R8, 0x1 ;  /* 0x0000000108087836 */ /* 0x000fe20000000000 */
[----:B------:R-:W-:Y:S01]  /*34e0*/  @!PT LDS RZ, [RZ] ;  /* 0x00000000fffff984 */ /* 0x000fe20000000800 */
[----:B------:R-:W-:Y:S01]  /*34f0*/  @!PT LDS RZ, [RZ] ;  /* 0x00000000fffff984 */ /* 0x000fe20000000800 */
[----:B------:R-:W-:Y:S01]  /*3500*/  @!PT LDS RZ, [RZ] ;  /* 0x00000000fffff984 */ /* 0x000fe20000000800 */
[----:B------:R-:W-:Y:S01]  /*3510*/  @!PT LDS RZ, [RZ] ;  /* 0x00000000fffff984 */ /* 0x000fe20000000800 */
[----:B------:R2:W-:Y:S06]  /*3520*/  MEMBAR.ALL.CTA ;  /* 0x0000000000007992 */ /* 0x0005ec0000008000 */
[----:B--2---:R-:W2:Y:S01]  /*3530*/  FENCE.VIEW.ASYNC.S ;  /* 0x00000000000073c6 */ /* 0x004ea20000000000 */
[----:B------:R-:W-:-:S04]  /*3540*/  PRMT R0, RZ, 0x654, R0 ;  /* 0x00000654ff007816 */ /* 0x000fc80000000000 */
[----:B--2---:R2:W-:Y:S01]  /*3550*/  SYNCS.ARRIVE.TRANS64.RED.A1T0 RZ, [R0+URZ], RZ ;  /* 0x000000ff00ff79a7 */ /* 0x0045e200081004ff */
[----:B-1----:R-:W-:Y:S01]  /*3560*/  LOP3.LUT P1, RZ, R6, 0x1, RZ, 0xc0, !PT ;  /* 0x0000000106ff7812 */ /* 0x002fe2000782c0ff */
[----:B--2---:R-:W-:-:S12]  /*3570*/  BRA.U UP2, `(.L_x_67) ;  /* 0x0000000502087547 */ /* 0x004fd8000b800000 */
[----:B------:R-:W1:Y:S01]  /*3580*/  LDCU UR8, c[0x0][0x38c] ;  /* 0x00007180ff0877ac */ /* 0x000e620008000800 */
[----:B------:R-:W-:Y:S02]  /*3590*/  PLOP3.LUT P2, PT, PT, PT, PT, 0x80, 0x8 ;  /* 0x000000000008781c */ /* 0x000fe40003f4f070 */
[----:B------:R-:W-:Y:S01]  /*35a0*/  SHF.L.U32 R5, R9, 0x1f, RZ ;  /* 0x0000001f09057819 */ /* 0x000fe200000006ff */
[----:B------:R-:W-:Y:S02]  /*35b0*/  ULEA UR9, UR19, UR7, 0x3 ;  /* 0x0000000713097291 */ /* 0x000fe4000f8e18ff */
[----:B------:R-:W-:Y:S02]  /*35c0*/  ULEA UR10, UR19, UR21, 0x6 ;  /* 0x00000015130a7291 */ /* 0x000fe4000f8e30ff */
[----:B-1----:R-:W-:-:S06]  /*35d0*/  UISETP.GE.AND UP0, UPT, UR8, 0x1, UPT ;  /* 0x000000010800788c */ /* 0x002fcc000bf06270 */
[----:B------:R-:W-:-:S05]  /*35e0*/  PLOP3.LUT P0, PT, PT, PT, UP0, 0x80, 0x8 ;  /* 0x000000000008781c */ /* 0x000fca0003f0f008 */
[----:B------:R-:W-:-:S08]  /*35f0*/  @UP0 ULEA UR8, UR18, UR7, 0x3 ;  /* 0x0000000712080291 */ /* 0x000fd0000f8e18ff */
[----:B------:R-:W-:-:S04]  /*3600*/  @P0 SHF.L.U32 R0, R2, 0x1f, RZ ;  /* 0x0000001f02000819 */ /* 0x000fc800000006ff */
[----:B------:R1:W2:Y:S01]  /*3610*/  @P0 SYNCS.PHASECHK.TRANS64.TRYWAIT P2, [UR8], R0 ;  /* 0x00000000ff0005a7 */ /* 0x0002a20008041108 */
[----:B------:R-:W3:Y:S02]  /*3620*/  SYNCS.PHASECHK.TRANS64.TRYWAIT P0, [UR9+0xc0], R5 ;  /* 0x0000c005ff0075a7 */ /* 0x000ee40008001109 */
[----:B-123--:R-:W-:Y:S05]  /*3630*/  @!P0 BRA `(.L_x_68) ;  /* 0x0000005800648947 */ /* 0x00efea0003800000 */
.L_x_166:
[----:B------:R-:W-:Y:S01]  /*3640*/  UMOV UR16, UR17 ;  /* 0x0000001100107c82 */ /* 0x000fe20008000000 */
[----:B------:R-:W-:Y:S05]  /*3650*/  BRA.U !UP0, `(.L_x_69) ;  /* 0x0000000108c07547 */ /* 0x000fea000b800000 */
[----:B------:R-:W-:Y:S02]  /*3660*/  UIADD3 UR16, UPT, UPT, UR20, UR17, URZ ;  /* 0x0000001114107290 */ /* 0x000fe4000fffe0ff */
[----:B------:R-:W-:Y:S01]  /*3670*/  UPLOP3.LUT UP3, UPT, UPT, UPT, UPT, 0x40, 0x4 ;  /* 0x000000000004789c */ /* 0x000fe20003f6e870 */
[----:B------:R-:W-:Y:S01]  /*3680*/  UMOV UR15, UR6 ;  /* 0x00000006000f7c82 */ /* 0x000fe20008000000 */
[----:B------:R-:W-:-:S09]  /*3690*/  UMOV UR46, UR18 ;  /* 0x00000012002e7c82 */ /* 0x000fd20008000000 */
.L_x_72:
[----:B--2---:R-:W-:Y:S01]  /*36a0*/  ULEA UR8, UR46, UR7, 0x3 ;  /* 0x000000072e087291 */ /* 0x004fe2000f8e18ff */
[----:B---3--:R-:W-:Y:S11]  /*36b0*/  @P2 BRA `(.L_x_70) ;  /* 0x00000000000c2947 */ /* 0x008ff60003800000 */
[----:B-1----:R-:W-:Y:S04]  /*36c0*/  SHF.L.U32 R5, R2, 0x1f, RZ ;  /* 0x0000001f02057819 */ /* 0x002fe800000006ff */
[----:B------:R-:W1:Y:S02]  /*36d0*/  SYNCS.PHASECHK.TRANS64.TRYWAIT P0, [UR8], R5 ;  /* 0x00000005ff0075a7 */ /* 0x000e640008001108 */
[----:B-1----:R-:W-:Y:S05]  /*36e0*/  @!P0 BRA `(.L_x_71) ;  /* 0x0000005800508947 */ /* 0x002fea0003800000 */
.L_x_70:
[----:B------:R-:W-:Y:S01]  /*36f0*/  UISETP.NE.AND UP0, UPT, UR15, 0x1, UPT ;  /* 0x000000010f00788c */ /* 0x000fe2000bf05270 */
[----:B------:R-:W-:Y:S01]  /*3700*/  PLOP3.LUT P2, PT, PT, PT, PT, 0x80, 0x8 ;  /* 0x000000000008781c */ /* 0x000fe20003f4f070 */
[----:B------:R-:W-:Y:S02]  /*3710*/  UIADD3 UR18, UPT, UPT, UR46, 0x1, URZ ;  /* 0x000000012e127890 */ /* 0x000fe4000fffe0ff */
[----:B------:R-:W-:Y:S02]  /*3720*/  ULEA UR32, UR46, UR14, 0x9 ;  /* 0x0000000e2e207291 */ /* 0x000fe4000f8e48ff */
[----:B------:R-:W-:Y:S01]  /*3730*/  UISETP.NE.AND UP1, UPT, UR18, 0x3, UPT ;  /* 0x000000031200788c */ /* 0x000fe2000bf25270 */
[----:B------:R-:W-:Y:S01]  /*3740*/  PLOP3.LUT P0, PT, PT, PT, UP0, 0x80, 0x8 ;  /* 0x000000000008781c */ /* 0x000fe20003f0f008 */
[----:B------:R-:W-:Y:S02]  /*3750*/  UIADD3 UR44, UPT, UPT, UR32, 0x2, URZ ;  /* 0x00000002202c7890 */ /* 0x000fe4000fffe0ff */
[----:B------:R-:W-:Y:S02]  /*3760*/  USEL UR31, URZ, 0x1, UP1 ;  /* 0x00000001ff1f7887 */ /* 0x000fe40008800000 */
[----:B------:R-:W-:Y:S02]  /*3770*/  USEL UR18, UR18, URZ, UP1 ;  /* 0x000000ff12127287 */ /* 0x000fe40008800000 */
[----:B------:R-:W-:Y:S02]  /*3780*/  UIADD3 UR40, UPT, UPT, UR32, 0x4, URZ ;  /* 0x0000000420287890 */ /* 0x000fe4000fffe0ff */
[----:B------:R-:W-:Y:S01]  /*3790*/  @UP0 ULEA UR30, UR18, UR7, 0x3 ;  /* 0x00000007121e0291 */ /* 0x000fe2000f8e18ff */
[----:B------:R-:W-:Y:S01]  /*37a0*/  LOP3.LUT R2, R2, UR31, RZ, 0x3c, !PT ;  /* 0x0000001f02027c12 */ /* 0x000fe2000f8e3cff */
[----:B------:R-:W-:Y:S02]  /*37b0*/  UIADD3 UR36, UPT, UPT, UR32, 0x6, URZ ;  /* 0x0000000620247890 */ /* 0x000fe4000fffe0ff */
[----:B------:R-:W-:Y:S01]  /*37c0*/  UIADD3 UR8, UPT, UPT, UR8, 0x18, URZ ;  /* 0x0000001808087890 */ /* 0x000fe2000fffe0ff */
[----:B-1----:R-:W-:Y:S01]  /*37d0*/  @P0 SHF.L.U32 R0, R2, 0x1f, RZ ;  /* 0x0000001f02000819 */ /* 0x002fe200000006ff */
[----:B------:R-:W-:Y:S02]  /*37e0*/  UIADD3 UR17, UPT, UPT, UR17, 0x1, URZ ;  /* 0x0000000111117890 */ /* 0x000fe4000fffe0ff */
[----:B------:R-:W-:Y:S01]  /*37f0*/  UIADD3 UR15, UPT, UPT, UR15, -0x1, URZ ;  /* 0xffffffff0f0f7890 */ /* 0x000fe2000fffe0ff */
[----:B------:R2:W3:Y:S01]  /*3800*/  @P0 SYNCS.PHASECHK.TRANS64.TRYWAIT P2, [UR30], R0 ;  /* 0x00000000ff0005a7 */ /* 0x0004e2000804111e */
[----:B------:R-:W-:Y:S02]  /*3810*/  ULEA UR30, UR46, UR13, 0x9 ;  /* 0x0000000d2e1e7291 */ /* 0x000fe4000f8e48ff */
[----:B------:R-:W-:Y:S02]  /*3820*/  UISETP.NE.AND UP0, UPT, UR17, UR16, UPT ;  /* 0x000000101100728c */ /* 0x000fe4000bf05270 */
[----:B------:R-:W-:Y:S02]  /*3830*/  UIADD3 UR42, UPT, UPT, UR30, 0x2, URZ ;  /* 0x000000021e2a7890 */ /* 0x000fe4000fffe0ff */
[----:B------:R-:W-:Y:S02]  /*3840*/  UIADD3 UR38, UPT, UPT, UR30, 0x4, URZ ;  /* 0x000000041e267890 */ /* 0x000fe4000fffe0ff */
[----:B------:R-:W-:Y:S01]  /*3850*/  UIADD3 UR34, UPT, UPT, UR30, 0x6, URZ ;  /* 0x000000061e227890 */ /* 0x000fe2000fffe0ff */
[----:B------:R-:W-:Y:S01]  /*3860*/  UMOV UR33, 0x40004040 ;  /* 0x4000404000217882 */ /* 0x000fe20000000000 */
[----:B------:R-:W-:Y:S01]  /*3870*/  UMOV UR31, 0x40004040 ;  /* 0x40004040001f7882 */ /* 0x000fe20000000000 */
[----:B------:R-:W-:Y:S01]  /*3880*/  UMOV UR45, 0x40004040 ;  /* 0x40004040002d7882 */ /* 0x000fe20000000000 */
[----:B------:R2:W-:Y:S01]  /*3890*/  UTCHMMA.2CTA gdesc[UR30], gdesc[UR32], tmem[UR10], tmem[UR28], idesc[UR29], UP3 ;  /* 0x00ff1c201e0075ea */ /* 0x0005e20009a0000a */
[----:B------:R-:W-:Y:S01]  /*38a0*/  UPLOP3.LUT UP3, UPT, UPT, UPT, UPT, 0x80, 0x8 ;  /* 0x000000000008789c */ /* 0x000fe20003f6f070 */
[----:B------:R-:W-:Y:S01]  /*38b0*/  UMOV UR43, 0x40004040 ;  /* 0x40004040002b7882 */ /* 0x000fe20000000000 */
[----:B------:R-:W-:Y:S01]  /*38c0*/  UMOV UR41, 0x40004040 ;  /* 0x4000404000297882 */ /* 0x000fe20000000000 */
[----:B------:R2:W-:Y:S01]  /*38d0*/  UTCHMMA.2CTA gdesc[UR42], gdesc[UR44], tmem[UR10], tmem[UR26], idesc[UR27], UPT ;  /* 0x00ff1a2c2a0075ea */ /* 0x0005e2000ba0000a */
[----:B------:R-:W-:Y:S01]  /*38e0*/  UMOV UR39, 0x40004040 ;  /* 0x4000404000277882 */ /* 0x000fe20000000000 */
[----:B------:R-:W-:Y:S01]  /*38f0*/  UMOV UR37, 0x40004040 ;  /* 0x4000404000257882 */ /* 0x000fe20000000000 */
[----:B------:R-:W-:Y:S01]  /*3900*/  UMOV UR35, 0x40004040 ;  /* 0x4000404000237882 */ /* 0x000fe20000000000 */
[----:B------:R2:W-:Y:S01]  /*3910*/  UTCHMMA.2CTA gdesc[UR38], gdesc[UR40], tmem[UR10], tmem[UR24], idesc[UR25], UPT ;  /* 0x00ff1828260075ea */ /* 0x0005e2000ba0000a */
[----:B------:R2:W-:Y:S01]  /*3920*/  UTCHMMA.2CTA gdesc[UR34], gdesc[UR36], tmem[UR10], tmem[UR22], idesc[UR23], UPT ;  /* 0x00ff1624220075ea */ /* 0x0005e2000ba0000a */
[----:B------:R2:W-:Y:S01]  /*3930*/  UTCBAR.2CTA.MULTICAST [UR8], URZ, UR12 ;  /* 0x000000ff080073e9 */ /* 0x0005e2000820080c */
[----:B------:R-:W-:Y:S01]  /*3940*/  UMOV UR46, UR18 ;  /* 0x00000012002e7c82 */ /* 0x000fe20008000000 */
[----:B------:R-:W-:Y:S05]  /*3950*/  BRA.U UP0, `(.L_x_72) ;  /* 0xfffffffd00507547 */ /* 0x000fea000b83ffff */
.L_x_69:
[----:B------:R-:W-:Y:S01]  /*3960*/  UIADD3 UR9, UPT, UPT, UR9, 0xa0, URZ ;  /* 0x000000a009097890 */ /* 0x000fe2000fffe0ff */
[----:B------:R-:W-:-:S08]  /*3970*/  UMOV UR17, UR16 ;  /* 0x0000001000117c82 */ /* 0x000fd00008000000 */
[----:B------:R4:W-:Y:S01]  /*3980*/  UTCBAR.2CTA.MULTICAST [UR9], URZ, UR11 ;  /* 0x000000ff090073e9 */ /* 0x0009e2000820080b */
[----:B------:R-:W-:Y:S02]  /*3990*/  NOP ;  /* 0x0000000000007918 */ /* 0x000fe40000000000 */
.L_x_67:
[----:B------:R-:W-:Y:S01]  /*39a0*/  UIADD3 UR19, UPT, UPT, UR19, 0x1, URZ ;  /* 0x0000000113137890 */ /* 0x000fe2000fffe0ff */
[----:B------:R-:W-:-:S03]  /*39b0*/  ISETP.NE.AND P0, PT, R8, 0x2, PT ;  /* 0x000000020800780c */ /* 0x000fc60003f05270 */
[----:B------:R-:W-:Y:S01]  /*39c0*/  UISETP.NE.AND UP0, UPT, UR19, 0x4, UPT ;  /* 0x000000041300788c */ /* 0x000fe2000bf05270 */
[----:B-12---:R-:W-:Y:S02]  /*39d0*/  SEL R0, RZ, 0x1, P0 ;  /* 0x00000001ff007807 */ /* 0x006fe40000000000 */
[----:B------:R-:W-:Y:S01]  /*39e0*/  SEL R8, R8, RZ, P0 ;  /* 0x000000ff08087207 */ /* 0x000fe20000000000 */
[----:B------:R-:W-:Y:S01]  /*39f0*/  USEL UR8, URZ, 0x1, UP0 ;  /* 0x00000001ff087887 */ /* 0x000fe20008000000 */
[----:B------:R-:W-:Y:S01]  /*3a00*/  LOP3.LUT R3, R3, R0, RZ, 0x3c, !PT ;  /* 0x0000000003037212 */ /* 0x000fe200078e3cff */
[----:B------:R-:W-:-:S04]  /*3a10*/  USEL UR19, UR19, URZ, UP0 ;  /* 0x000000ff13137287 */ /* 0x000fc80008000000 */
[----:B------:R-:W-:Y:S01]  /*3a20*/  LOP3.LUT R9, R9, UR8, RZ, 0x3c, !PT ;  /* 0x0000000809097c12 */ /* 0x000fe2000f8e3cff */
[----:B------:R-:W-:Y:S07]  /*3a30*/  @P1 BRA `(.L_x_73) ;  /* 0xfffffff800881947 */ /* 0x000fee000383ffff */
[----:B------:R-:W1:Y:S01]  /*3a40*/  S2UR UR6, SR_CgaCtaId ;  /* 0x00000000000679c3 */ /* 0x000e620000008800 */
[----:B------:R-:W-:Y:S01]  /*3a50*/  ELECT P0, URZ, PT ;  /* 0x0000000000ff782f */ /* 0x000fe20003800000 */
[----:B------:R-:W-:Y:S01]  /*3a60*/  HFMA2 R0, -RZ, RZ, 0, 5.9604644775390625e-08 ;  /* 0x00000001ff007431 */ /* 0x000fe200000001ff */
[----:B------:R-:W-:-:S05]  /*3a70*/  UMOV UR8, 0x40 ;  /* 0x0000004000087882 */ /* 0x000fca0000000000 */
[----:B------:R-:W-:Y:S01]  /*3a80*/  UVIRTCOUNT.DEALLOC.SMPOOL 0x80 ;  /* 0x000000800000784c */ /* 0x000fe20000000000 */
[----:B------:R-:W-:Y:S02]  /*3a90*/  UISETP.NE.AND UP0, UPT, UR5, URZ, UPT ;  /* 0x000000ff0500728c */ /* 0x000fe4000bf05270 */
[----:B-1----:R-:W-:-:S09]  /*3aa0*/  ULEA UR6, UR6, UR8, 0x18 ;  /* 0x0000000806067291 */ /* 0x002fd2000f8ec0ff */
[----:B------:R1:W-:Y:S01]  /*3ab0*/  @P0 STS.U8 [UR6+0x1c], R0 ;  /* 0x00001c00ff000988 */ /* 0x0003e20008000006 */
[----:B------:R-:W-:Y:S05]  /*3ac0*/  BRA.U UP0, `(.L_x_74) ;  /* 0x0000000100a07547 */ /* 0x000fea000b800000 */
[----:B------:R-:W-:Y:S01]  /*3ad0*/  UIADD3 UR5, UPT, UPT, UR7, 0xc0, URZ ;  /* 0x000000c007057890 */ /* 0x000fe2000fffe0ff */
[----:B------:R-:W-:-:S03]  /*3ae0*/  SHF.L.U32 R3, R9, 0x1f, RZ ;  /* 0x0000001f09037819 */ /* 0x000fc600000006ff */
[----:B------:R-:W-:-:S09]  /*3af0*/  ULEA UR8, UR19, UR5, 0x3 ;  /* 0x0000000513087291 */ /* 0x000fd2000f8e18ff */
[----:B------:R-:W2:Y:S02]  /*3b00*/  SYNCS.PHASECHK.TRANS64.TRYWAIT P0, [UR8], R3 ;  /* 0x00000003ff0075a7 */ /* 0x000ea40008001108 */
[----:B--2---:R-:W-:Y:S05]  /*3b10*/  @!P0 BRA `(.L_x_75) ;  /* 0x00000054005c8947 */ /* 0x004fea0003800000 */
.L_x_169:
[----:B----4-:R-:W-:-:S04]  /*3b20*/  UIADD3 UR9, UPT, UPT, UR19, 0x1, URZ ;  /* 0x0000000113097890 */ /* 0x010fc8000fffe0ff */
        /* <DEDUP_REMOVED lines=8> */
.L_x_171:
        /* <DEDUP_REMOVED lines=9> */
.L_x_173:
[----:B------:R-:W-:-:S04]  /*3c40*/  UIADD3 UR9, UPT, UPT, UR9, 0x1, URZ ;  /* 0x0000000109097890 */ /* 0x000fc8000fffe0ff */
[----:B------:R-:W-:-:S04]  /*3c50*/  UISETP.NE.AND UP1, UPT, UR9, 0x4, UPT ;  /* 0x000000040900788c */ /* 0x000fc8000bf25270 */
[----:B------:R-:W-:Y:S02]  /*3c60*/  USEL UR8, URZ, 0x1, UP1 ;  /* 0x00000001ff087887 */ /* 0x000fe40008800000 */
[----:B------:R-:W-:-:S04]  /*3c70*/  USEL UR9, UR9, URZ, UP1 ;  /* 0x000000ff09097287 */ /* 0x000fc80008800000 */
[----:B------:R-:W-:Y:S01]  /*3c80*/  ULEA UR9, UR9, UR5, 0x3 ;  /* 0x0000000509097291 */ /* 0x000fe2000f8e18ff */
[----:B-1----:R-:W-:-:S04]  /*3c90*/  LOP3.LUT R3, R2, UR8, RZ, 0x3c, !PT ;  /* 0x0000000802037c12 */ /* 0x002fc8000f8e3cff */
[----:B------:R-:W-:Y:S01]  /*3ca0*/  SHF.L.U32 R3, R3, 0x1f, RZ ;  /* 0x0000001f03037819 */ /* 0x000fe200000006ff */
[----:B------:R-:W-:-:S04]  /*3cb0*/  IMAD.U32 R0, RZ, RZ, UR9 ;  /* 0x00000009ff007e24 */ /* 0x000fc8000f8e00ff */
[----:B------:R1:W2:Y:S03]  /*3cc0*/  SYNCS.PHASECHK.TRANS64.TRYWAIT P0, [R0+URZ], R3 ;  /* 0x00000003000075a7 */ /* 0x0002a600080011ff */
[----:B--2---:R-:W-:Y:S05]  /*3cd0*/  @!P0 NANOSLEEP.SYNCS 0x989680 ;  /* 0x009896800000895d */ /* 0x004fea0003900000 */
[----:B------:R-:W2:Y:S02]  /*3ce0*/  @!P0 SYNCS.PHASECHK.TRANS64 P0, [R0+URZ], R3 ;  /* 0x00000003000085a7 */ /* 0x000ea400080010ff */
[----:B--2---:R-:W-:Y:S05]  /*3cf0*/  @P0 BRA `(.L_x_78) ;  /* 0x0000000000200947 */ /* 0x004fea0003800000 */
.L_x_79:
[----:B--2---:R2:W4:Y:S02]  /*3d00*/  SYNCS.PHASECHK.TRANS64.TRYWAIT P0, [R0+URZ], R3 ;  /* 0x00000003000075a7 */ /* 0x00452400080011ff */
[----:B----4-:R-:W-:Y:S05]  /*3d10*/  @!P0 NANOSLEEP.SYNCS 0x989680 ;  /* 0x009896800000895d */ /* 0x010fea0003900000 */
[----:B------:R-:W4:Y:S02]  /*3d20*/  @!P0 SYNCS.PHASECHK.TRANS64 P0, [R0+URZ], R3 ;  /* 0x00000003000085a7 */ /* 0x000f2400080010ff */
[----:B----4-:R-:W-:Y:S05]  /*3d30*/  @!P0 BRA `(.L_x_79) ;  /* 0xfffffffc00f08947 */ /* 0x010fea000383ffff */
[----:B------:R-:W-:Y:S05]  /*3d40*/  BRA `(.L_x_78) ;  /* 0x00000000000c7947 */ /* 0x000fea0003800000 */
.L_x_74:
[----:B------:R-:W-:-:S04]  /*3d50*/  UIADD3 UR5, UPT, UPT, UR7, 0x100, URZ ;  /* 0x0000010007057890 */ /* 0x000fc8000fffe0ff */
[----:B------:R-:W-:-:S09]  /*3d60*/  UPRMT UR5, UR4, 0x654, UR5 ;  /* 0x0000065404057896 */ /* 0x000fd20008000005 */
[----:B------:R-:W-:Y:S03]  /*3d70*/  SYNCS.ARRIVE.TRANS64.RED.A1T0 RZ, [UR5], RZ ;  /* 0x000000ffffff79a7 */ /* 0x000fe60008100405 */
.L_x_78:
[----:B-12---:R-:W-:Y:S01]  /*3d80*/  SHF.L.U32 R3, RZ, 0x1f, RZ ;  /* 0x0000001fff037819 */ /* 0x006fe200000006ff */
[----:B------:R-:W-:Y:S01]  /*3d90*/  UIADD3 UR5, UPT, UPT, UR7, 0x100, URZ ;  /* 0x0000010007057890 */ /* 0x000fe2000fffe0ff */
[----:B------:R-:W-:Y:S02]  /*3da0*/  PLOP3.LUT P0, PT, PT, PT, UP0, 0x80, 0x8 ;  /* 0x000000000008781c */ /* 0x000fe40003f0f008 */
[----:B------:R-:W1:Y:S02]  /*3db0*/  SYNCS.PHASECHK.TRANS64.TRYWAIT P1, [UR7+0x100], R3 ;  /* 0x00010003ff0075a7 */ /* 0x000e640008021107 */
[----:B-1----:R-:W-:Y:S09]  /*3dc0*/  @!P1 BRA `(.L_x_80) ;  /* 0x0000005000f89947 */ /* 0x002ff20003800000 */
.L_x_175:
[----:B------:R-:W-:Y:S01]  /*3dd0*/  @!UP0 UPRMT UR5, UR4, 0x654, UR5 ;  /* 0x0000065404058896 */ /* 0x000fe20008000005 */
[----:B------:R-:W-:Y:S02]  /*3de0*/  UMOV UR8, 0xffff ;  /* 0x0000ffff00087882 */ /* 0x000fe40000000000 */
[----:B------:R-:W-:-:S06]  /*3df0*/  UMOV UR4, 0x1 ;  /* 0x0000000100047882 */ /* 0x000fcc0000000000 */
[----:B------:R-:W-:Y:S01]  /*3e00*/  @!P0 SYNCS.ARRIVE.TRANS64.RED.A1T0 RZ, [UR5], RZ ;  /* 0x000000ffffff89a7 */ /* 0x000fe20008100405 */
[----:B------:R-:W-:Y:S01]  /*3e10*/  NOP ;  /* 0x0000000000007918 */ /* 0x000fe20000000000 */
[----:B-1----:R-:W1:Y:S01]  /*3e20*/  LDS R0, [UR6+0x14] ;  /* 0x00001406ff007984 */ /* 0x002e620008000800 */
[----:B------:R-:W-:-:S04]  /*3e30*/  ULOP3.LUT UR5, UR21, 0xffff, URZ, 0xc0, !UPT ;  /* 0x0000ffff15057892 */ /* 0x000fc8000f8ec0ff */
[----:B------:R-:W-:-:S04]  /*3e40*/  USHF.R.U32.HI UR5, URZ, 0x5, UR5 ;  /* 0x00000005ff057899 */ /* 0x000fc80008011605 */
[----:B------:R-:W-:Y:S02]  /*3e50*/  USHF.L.U32 UR8, UR8, UR5, URZ ;  /* 0x0000000508087299 */ /* 0x000fe400080006ff */
[----:B------:R-:W-:-:S04]  /*3e60*/  USHF.L.U32 UR4, UR4, UR5, URZ ;  /* 0x0000000504047299 */ /* 0x000fc800080006ff */
[----:B-1----:R-:W-:-:S04]  /*3e70*/  LOP3.LUT R0, R0, UR8, RZ, 0xc0, !PT ;  /* 0x0000000800007c12 */ /* 0x002fc8000f8ec0ff */
[----:B------:R-:W-:-:S13]  /*3e80*/  ISETP.NE.AND P0, PT, R0, UR8, PT ;  /* 0x0000000800007c0c */ /* 0x000fda000bf05270 */
[----:B------:R-:W-:Y:S05]  /*3e90*/  @P0 BRA `(.L_x_81) ;  /* 0x0000000000580947 */ /* 0x000fea0003800000 */
[----:B------:R-:W1:Y:S02]  /*3ea0*/  LDS R0, [UR6+0x18] ;  /* 0x00001806ff007984 */ /* 0x000e640008000800 */
[----:B-1----:R-:W-:-:S04]  /*3eb0*/  LOP3.LUT R0, R0, UR4, RZ, 0xc0, !PT ;  /* 0x0000000400007c12 */ /* 0x002fc8000f8ec0ff */
[----:B------:R-:W-:-:S13]  /*3ec0*/  ISETP.NE.AND P0, PT, R0, UR4, PT ;  /* 0x0000000400007c0c */ /* 0x000fda000bf05270 */
[----:B------:R-:W-:Y:S05]  /*3ed0*/  @P0 BRA `(.L_x_82) ;  /* 0x00000000003c0947 */ /* 0x000fea0003800000 */
[----:B------:R-:W1:Y:S01]  /*3ee0*/  S2R R2, SR_LANEID ;  /* 0x0000000000027919 */ /* 0x000e620000000000 */
[----:B------:R-:W-:Y:S01]  /*3ef0*/  ULOP3.LUT UR8, URZ, UR8, URZ, 0x33, !UPT ;  /* 0x00000008ff087292 */ /* 0x000fe2000f8e33ff */
[----:B------:R-:W-:Y:S01]  /*3f00*/  LOP3.LUT R4, RZ, UR4, RZ, 0x33, !PT ;  /* 0x00000004ff047c12 */ /* 0x000fe2000f8e33ff */
[----:B------:R-:W-:Y:S02]  /*3f10*/  VOTEU.ANY UR7, UPT, PT ;  /* 0x0000000000077886 */ /* 0x000fe400038e0100 */
[----:B------:R-:W-:Y:S01]  /*3f20*/  UFLO.U32 UR7, UR7 ;  /* 0x00000007000772bd */ /* 0x000fe200080e0000 */
[----:B------:R-:W2:Y:S01]  /*3f30*/  REDUX UR4, R4 ;  /* 0x00000000040473c4 */ /* 0x000ea20000000000 */
[----:B------:R-:W-:-:S06]  /*3f40*/  IMAD.U32 R0, RZ, RZ, UR8 ;  /* 0x00000008ff007e24 */ /* 0x000fcc000f8e00ff */
[----:B------:R1:W-:Y:S01]  /*3f50*/  UTCATOMSWS.AND URZ, UR8 ;  /* 0x0000000800ff79e3 */ /* 0x0003e20008000000 */
[----:B------:R-:W3:Y:S01]  /*3f60*/  REDUX UR5, R0 ;  /* 0x00000000000573c4 */ /* 0x000ee20000000000 */
[----:B-1----:R-:W-:Y:S01]  /*3f70*/  ISETP.EQ.U32.AND P0, PT, R2, UR7, PT ;  /* 0x0000000702007c0c */ /* 0x002fe2000bf02070 */
[----:B--2---:R-:W-:Y:S01]  /*3f80*/  IMAD.U32 R2, RZ, RZ, UR4 ;  /* 0x00000004ff027e24 */ /* 0x004fe2000f8e00ff */
[----:B---3--:R-:W-:-:S11]  /*3f90*/  MOV R3, UR5 ;  /* 0x0000000500037c02 */ /* 0x008fd60008000f00 */
[----:B------:R1:W-:Y:S04]  /*3fa0*/  @P0 ATOMS.AND RZ, [UR6+0x14], R3 ;  /* 0x00001403ffff098c */ /* 0x0003e8000a800006 */
[----:B------:R1:W-:Y:S01]  /*3fb0*/  @P0 ATOMS.AND RZ, [UR6+0x18], R2 ;  /* 0x00001802ffff098c */ /* 0x0003e2000a800006 */
[----:B------:R-:W-:Y:S05]  /*3fc0*/  BRA `(.L_x_83) ;  /* 0x0000000000147947 */ /* 0x000fea0003800000 */
.L_x_82:
[----:B------:R-:W-:Y:S02]  /*3fd0*/  MOV R2, 0x3ff0 ;  /* 0x00003ff000027802 */ /* 0x000fe40000000f00 */
[----:B---345:R-:W-:Y:S05]  /*3fe0*/  CALL.REL.NOINC `($__internal_0_$__cuda_sm10x_tcgen05_guardrail_trap_col_being_dealloced_not_returned_by_alloc) ;  /* 0x0000005400d87944 */ /* 0x038fea0003c00000 */
[----:B------:R-:W-:Y:S05]  /*3ff0*/  BRA `(.L_x_83) ;  /* 0x0000000000087947 */ /* 0x000fea0003800000 */
.L_x_81:
[----:B------:R-:W-:Y:S02]  /*4000*/  MOV R2, 0x4020 ;  /* 0x0000402000027802 */ /* 0x000fe40000000f00 */
[----:B---345:R-:W-:Y:S05]  /*4010*/  CALL.REL.NOINC `($__internal_2_$__cuda_sm10x_tcgen05_guardrail_trap_unallocated_columns_being_dealloced) ;  /* 0x0000005400e47944 */ /* 0x038fea0003c00000 */
.L_x_83:
[----:B------:R-:W-:Y:S01]  /*4020*/  NOP ;  /* 0x0000000000007918 */ /* 0x000fe20000000000 */
[----:B----4-:R-:W-:Y:S05]  /*4030*/  EXIT ;  /* 0x000000000000794d */ /* 0x010fea0003800000 */
.L_x_54:
[----:B------:R-:W-:-:S09]  /*4040*/  UISETP.NE.OR UP5, UPT, UR10, 0x3, !UP5 ;  /* 0x000000030a00788c */ /* 0x000fd2000efa5670 */
[----:B------:R-:W-:Y:S05]  /*4050*/  BRA.U UP5, `(.L_x_84) ;  /* 0x0000001105787547 */ /* 0x000fea000b800000 */
[----:B------:R-:W1:Y:S01]  /*4060*/  LDC R0, c[0x0][0xb30] ;  /* 0x0002cc00ff007b82 */ /* 0x000e620000000800 */
[----:B------:R-:W2:Y:S01]  /*4070*/  LDCU.64 UR8, c[0x0][0x888] ;  /* 0x00011100ff0877ac */ /* 0x000ea20008000a00 */
[----:B------:R-:W-:Y:S02]  /*4080*/  HFMA2 R25, -RZ, RZ, 0, 0 ;  /* 0x00000000ff197431 */ /* 0x000fe400000001ff */
[----:B-----5:R-:W-:Y:S01]  /*4090*/  IMAD.MOV.U32 R32, RZ, RZ, 0x1 ;  /* 0x00000001ff207424 */ /* 0x020fe200078e00ff */
[----:B------:R-:W-:Y:S01]  /*40a0*/  MOV R23, 0x2000 ;  /* 0x0000200000177802 */ /* 0x000fe20000000f00 */
[----:B------:R-:W3:Y:S01]  /*40b0*/  LDCU.64 UR4, c[0x0][0x890] ;  /* 0x00011200ff0477ac */ /* 0x000ee20008000a00 */
[----:B------:R-:W-:Y:S01]  /*40c0*/  IMAD.MOV.U32 R27, RZ, RZ, RZ ;  /* 0x000000ffff1b7224 */ /* 0x000fe200078e00ff */
[----:B------:R-:W4:Y:S01]  /*40d0*/  LDC R19, c[0x0][0x370] ;  /* 0x0000dc00ff137b82 */ /* 0x000f220000000800 */
[----:B------:R-:W-:Y:S01]  /*40e0*/  UMOV UR7, 0x400 ;  /* 0x0000040000077882 */ /* 0x000fe20000000000 */
[----:B------:R-:W-:-:S02]  /*40f0*/  UPLOP3.LUT UP1, UPT, UPT, UPT, UPT, 0x40, 0x4 ;  /* 0x000000000004789c */ /* 0x000fc40003f2e870 */
[----:B------:R-:W-:-:S04]  /*4100*/  ULEA UR7, UR37, UR7, 0x18 ;  /* 0x0000000725077291 */ /* 0x000fc8000f8ec0ff */
[----:B------:R-:W4:Y:S01]  /*4110*/  LDC R2, c[0x0][0xb0c] ;  /* 0x0002c300ff027b82 */ /* 0x000f220000000800 */
[----:B------:R-:W-:Y:S02]  /*4120*/  UIADD3 UR13, UPT, UPT, UR7, 0x48, URZ ;  /* 0x00000048070d7890 */ /* 0x000fe4000fffe0ff */
[----:B--2---:R-:W-:Y:S02]  /*4130*/  UISETP.NE.U32.AND UP3, UPT, UR8, URZ, UPT ;  /* 0x000000ff0800728c */ /* 0x004fe4000bf65070 */
[----:B------:R-:W-:Y:S02]  /*4140*/  UIADD3 UR41, UPT, UPT, UR7, 0x30, URZ ;  /* 0x0000003007297890 */ /* 0x000fe4000fffe0ff */
[----:B---3--:R-:W-:Y:S01]  /*4150*/  UISETP.NE.U32.AND UP4, UPT, UR4, URZ, UPT ;  /* 0x000000ff0400728c */ /* 0x008fe2000bf85070 */
[----:B------:R-:W2:Y:S01]  /*4160*/  LDC R18, c[0x0][0xb20] ;  /* 0x0002c800ff127b82 */ /* 0x000ea20000000800 */
[----:B-1----:R-:W-:Y:S01]  /*4170*/  ISETP.NE.AND P1, PT, R0, 0x1, PT ;  /* 0x000000010000780c */ /* 0x002fe20003f25270 */
[----:B------:R-:W-:-:S02]  /*4180*/  UISETP.NE.AND.EX UP3, UPT, UR9, URZ, UPT, UP3 ;  /* 0x000000ff0900728c */ /* 0x000fc4000bf65330 */
[----:B------:R-:W-:Y:S02]  /*4190*/  UIADD3 UR33, UPT, UPT, UR7, 0x38, URZ ;  /* 0x0000003807217890 */ /* 0x000fe4000fffe0ff */
[----:B------:R-:W-:Y:S02]  /*41a0*/  UIADD3 UR25, UPT, UPT, UR7, 0x40, URZ ;  /* 0x0000004007197890 */ /* 0x000fe4000fffe0ff */
[----:B------:R-:W1:Y:S01]  /*41b0*/  LDC.64 R36, c[0x0][0x348] ;  /* 0x0000d200ff247b82 */ /* 0x000e620000000a00 */
[----:B------:R-:W-:Y:S02]  /*41c0*/  UPRMT UR13, UR37, 0x654, UR13 ;  /* 0x00000654250d7896 */ /* 0x000fe4000800000d */
[----:B------:R-:W-:-:S05]  /*41d0*/  UISETP.NE.AND.EX UP4, UPT, UR5, URZ, UPT, UP4 ;  /* 0x000000ff0500728c */ /* 0x000fca000bf85340 */
[----:B------:R-:W3:Y:S08]  /*41e0*/  LDC.64 R16, c[0x0][0xb10] ;  /* 0x0002c400ff107b82 */ /* 0x000ef00000000a00 */
[----:B------:R-:W1:Y:S08]  /*41f0*/  LDC.64 R6, c[0x0][0xb18] ;  /* 0x0002c600ff067b82 */ /* 0x000e700000000a00 */
[----:B------:R-:W1:Y:S08]  /*4200*/  LDC.64 R4, c[0x0][0xb28] ;  /* 0x0002ca00ff047b82 */ /* 0x000e700000000a00 */
[----:B--2-4-:R-:W1:Y:S02]  /*4210*/  LDC R22, c[0x0][0x374] ;  /* 0x0000dd00ff167b82 */ /* 0x014e640000000800 */
.L_x_95:
[----:B------:R-:W-:Y:S02]  /*4220*/  LEA R0, R27, UR7, 0x3 ;  /* 0x000000071b007c11 */ /* 0x000fe4000f8e18ff */
[----:B------:R-:W-:Y:S02]  /*4230*/  SHF.L.U32 R3, R25, 0x1f, RZ ;  /* 0x0000001f19037819 */ /* 0x000fe400000006ff */
[----:B------:R-:W-:Y:S02]  /*4240*/  LEA R28, R27, UR7, 0x4 ;  /* 0x000000071b1c7c11 */ /* 0x000fe4000f8e20ff */
[----:B--2---:R-:W2:Y:S02]  /*4250*/  SYNCS.PHASECHK.TRANS64.TRYWAIT P0, [R0+URZ+0x80], R3 ;  /* 0x00008003000075a7 */ /* 0x004ea400080011ff */
[----:B--2---:R-:W-:Y:S05]  /*4260*/  @!P0 BRA `(.L_x_85) ;  /* 0x0000004c00e88947 */ /* 0x004fea0003800000 */
.L_x_176:
[----:B------:R-:W-:Y:S01]  /*4270*/  ISETP.GE.AND P0, PT, R26, 0x1, PT ;  /* 0x000000011a00780c */ /* 0x000fe20003f06270 */
[----:B------:R-:W4:Y:S01]  /*4280*/  LDS.128 R28, [R28+0x110] ;  /* 0x000110001c1c7984 */ /* 0x000f220000000c00 */
[----:B--2---:R-:W-:Y:S01]  /*4290*/  VIADD R0, R0, 0x90 ;  /* 0x0000009000007836 */ /* 0x004fe20000000000 */
[----:B------:R-:W-:Y:S01]  /*42a0*/  @!PT LDS RZ, [RZ] ;  /* 0x00000000fffff984 */ /* 0x000fe20000000800 */
[----:B------:R-:W-:Y:S01]  /*42b0*/  @!PT LDS RZ, [RZ] ;  /* 0x00000000fffff984 */ /* 0x000fe20000000800 */
[----:B------:R-:W-:Y:S01]  /*42c0*/  @!PT LDS RZ, [RZ] ;  /* 0x00000000fffff984 */ /* 0x000fe20000000800 */
[----:B------:R-:W-:Y:S01]  /*42d0*/  @!PT LDS RZ, [RZ] ;  /* 0x00000000fffff984 */ /* 0x000fe20000000800 */
[----:B------:R2:W-:Y:S06]  /*42e0*/  MEMBAR.ALL.CTA ;  /* 0x0000000000007992 */ /* 0x0005ec0000008000 */
[----:B--2---:R-:W2:Y:S01]  /*42f0*/  FENCE.VIEW.ASYNC.S ;  /* 0x00000000000073c6 */ /* 0x004ea20000000000 */
[----:B------:R-:W-:Y:S04]  /*4300*/  PRMT R0, RZ, 0x654, R0 ;  /* 0x00000654ff007816 */ /* 0x000fe80000000000 */
[----:B--2---:R2:W-:Y:S01]  /*4310*/  SYNCS.ARRIVE.TRANS64.RED.A1T0 RZ, [R0+URZ], RZ ;  /* 0x000000ff00ff79a7 */ /* 0x0045e200081004ff */
[----:B----4-:R-:W-:Y:S11]  /*4320*/  LOP3.LUT P3, RZ, R30, 0x1, RZ, 0xc0, !PT ;  /* 0x000000011eff7812 */ /* 0x010ff6000786c0ff */
[----:B------:R-:W-:Y:S02]  /*4330*/  @!UPT UIADD3 URZ, UPT, UPT, URZ, URZ, URZ ;  /* 0x000000fffffff290 */ /* 0x000fe4000fffe0ff */
[----:B------:R-:W-:Y:S02]  /*4340*/  @P3 MOV R13, R28 ;  /* 0x0000001c000d3202 */ /* 0x000fe40000000f00 */
[----:B------:R-:W-:Y:S01]  /*4350*/  @P3 LOP3.LUT R8, R29, 0xffff, RZ, 0xc0, !PT ;  /* 0x0000ffff1d083812 */ /* 0x000fe200078ec0ff */
[----:B--2---:R-:W-:Y:S06]  /*4360*/  @!P0 BRA `(.L_x_86) ;  /* 0x0000000000a48947 */ /* 0x004fec0003800000 */
[----:B-1----:R-:W-:Y:S01]  /*4370*/  IMAD.HI.U32 R33, R22, R7, RZ ;  /* 0x0000000716217227 */ /* 0x002fe200078e00ff */
[----:B------:R-:W-:Y:S02]  /*4380*/  ISETP.NE.AND P0, PT, R6, 0x1, PT ;  /* 0x000000010600780c */ /* 0x000fe40003f05270 */
[----:B------:R-:W-:Y:S01]  /*4390*/  ISETP.NE.AND P2, PT, R26, 0x1, PT ;  /* 0x000000011a00780c */ /* 0x000fe20003f45270 */
[----:B---3--:R-:W-:Y:S01]  /*43a0*/  IMAD.HI.U32 R34, R19, R16, RZ ;  /* 0x0000001013227227 */ /* 0x008fe200078e00ff */
[----:B------:R-:W-:Y:S02]  /*43b0*/  SHF.R.U32.HI R33, RZ, R18, R33 ;  /* 0x00000012ff217219 */ /* 0x000fe40000011621 */
[----:B------:R-:W-:Y:S01]  /*43c0*/  ISETP.NE.AND P4, PT, R2, 0x1, PT ;  /* 0x000000010200780c */ /* 0x000fe20003f85270 */
[----:B------:R-:W-:Y:S01]  /*43d0*/  IMAD.HI.U32 R38, R13, R16, RZ ;  /* 0x000000100d267227 */ /* 0x000fe200078e00ff */
[----:B------:R-:W-:Y:S02]  /*43e0*/  SHF.R.U32.HI R34, RZ, R17, R34 ;  /* 0x00000011ff227219 */ /* 0x000fe40000011622 */
[----:B------:R-:W-:Y:S01]  /*43f0*/  SEL R3, R22, R33, !P0 ;  /* 0x0000002116037207 */ /* 0x000fe20004000000 */
[C---:B------:R-:W-:Y:S01]  /*4400*/  IMAD.HI.U32 R33, R8.reuse, R7, RZ ;  /* 0x0000000708217227 */ /* 0x040fe200078e00ff */
[----:B------:R-:W-:Y:S02]  /*4410*/  SEL R11, R19, R34, !P4 ;  /* 0x00000022130b7207 */ /* 0x000fe40006000000 */
[----:B------:R-:W-:Y:S01]  /*4420*/  SHF.R.U32.HI R38, RZ, R17, R38 ;  /* 0x00000011ff267219 */ /* 0x000fe20000011626 */
[----:B------:R-:W-:Y:S01]  /*4430*/  IMAD.HI.U32 R40, R3, R4, RZ ;  /* 0x0000000403287227 */ /* 0x000fe200078e00ff */
[----:B------:R-:W-:Y:S03]  /*4440*/  SHF.R.U32.HI R33, RZ, R18, R33 ;  /* 0x00000012ff217219 */ /* 0x000fe60000011621 */
[----:B------:R-:W-:Y:S01]  /*4450*/  IMAD.HI.U32 R34, R11, R4, RZ ;  /* 0x000000040b227227 */ /* 0x000fe200078e00ff */
[----:B------:R-:W-:Y:S02]  /*4460*/  @P2 SHF.R.U32.HI R3, RZ, R5, R40 ;  /* 0x00000005ff032219 */ /* 0x000fe40000011628 */
[----:B------:R-:W-:Y:S02]  /*4470*/  SEL R9, R8, R33, !P0 ;  /* 0x0000002108097207 */ /* 0x000fe40004000000 */
[----:B------:R-:W-:Y:S01]  /*4480*/  @P2 SHF.R.U32.HI R11, RZ, R5, R34 ;  /* 0x00000005ff0b2219 */ /* 0x000fe20000011622 */
[C---:B------:R-:W-:Y:S01]  /*4490*/  IMAD R10, R26.reuse, R3, RZ ;  /* 0x000000031a0a7224 */ /* 0x040fe200078e02ff */
[----:B------:R-:W-:Y:S01]  /*44a0*/  SEL R3, R13, R38, !P4 ;  /* 0x000000260d037207 */ /* 0x000fe20006000000 */
[C---:B------:R-:W-:Y:S03]  /*44b0*/  IMAD.HI.U32 R14, R9.reuse, R4, RZ ;  /* 0x00000004090e7227 */ /* 0x040fe600078e00ff */
[----:B------:R-:W-:Y:S01]  /*44c0*/  ISETP.GE.AND P0, PT, R9, R10, PT ;  /* 0x0000000a0900720c */ /* 0x000fe20003f06270 */
[C---:B------:R-:W-:Y:S01]  /*44d0*/  IMAD R12, R26.reuse, R11, RZ ;  /* 0x0000000b1a0c7224 */ /* 0x040fe200078e02ff */
[-C--:B------:R-:W-:Y:S04]  /*44e0*/  SHF.R.U32.HI R14, RZ, R5.reuse, R14 ;  /* 0x00000005ff0e7219 */ /* 0x080fe8000001160e */
[----:B------:R-:W-:Y:S02]  /*44f0*/  ISETP.GE.OR P0, PT, R3, R12, P0 ;  /* 0x0000000c0300720c */ /* 0x000fe40000706670 */
[----:B------:R-:W-:Y:S05]  /*4500*/  SEL R15, R9, R14, !P2 ;  /* 0x0000000e090f7207 */ /* 0x000fea0005000000 */
[----:B------:R-:W-:Y:S04]  /*4510*/  IMAD.MOV R14, RZ, RZ, -R15 ;  /* 0x000000ffff0e7224 */ /* 0x000fe800078e0a0f */
[----:B------:R-:W-:Y:S02]  /*4520*/  IMAD R14, R26, R14, R9 ;  /* 0x0000000e1a0e7224 */ /* 0x000fe400078e0209 */
[C---:B------:R-:W-:Y:S05]  /*4530*/  @!P0 IMAD.HI.U32 R10, R3.reuse, R4, RZ ;  /* 0x00000004030a8227 */ /* 0x040fea00078e00ff */
[----:B------:R-:W-:Y:S04]  /*4540*/  @!P0 SHF.R.U32.HI R10, RZ, R5, R10 ;  /* 0x00000005ff0a8219 */ /* 0x000fe8000001160a */
[----:B------:R-:W-:Y:S01]  /*4550*/  @!P0 SEL R0, R3, R10, !P2 ;  /* 0x0000000a03008207 */ /* 0x000fe20005000000 */
[----:B------:R-:W-:Y:S03]  /*4560*/  IMAD.MOV R10, RZ, RZ, -R3 ;  /* 0x000000ffff0a7224 */ /* 0x000fe600078e0a03 */
[----:B------:R-:W-:Y:S01]  /*4570*/  @!P0 IADD3 R15, PT, PT, R15, -R0, RZ ;  /* 0x800000000f0f8210 */ /* 0x000fe20007ffe0ff */
[----:B------:R-:W-:Y:S01]  /*4580*/  @!P0 IMAD R0, R11, R14, R0 ;  /* 0x0000000e0b008224 */ /* 0x000fe200078e0200 */
[----:B------:R-:W-:Y:S01]  /*4590*/  IADD3 R11, PT, PT, -R9, RZ, RZ ;  /* 0x000000ff090b7210 */ /* 0x000fe20007ffe1ff */
[----:B------:R-:W-:Y:S02]  /*45a0*/  IMAD R13, R2, R10, R13 ;  /* 0x0000000a020d7224 */ /* 0x000fe400078e020d */
[----:B------:R-:W-:Y:S02]  /*45b0*/  @!P0 IMAD R9, R15, R26, R3 ;  /* 0x0000001a0f098224 */ /* 0x000fe400078e0203 */
[----:B------:R-:W-:Y:S02]  /*45c0*/  @!P0 IMAD.MOV.U32 R3, RZ, RZ, R0 ;  /* 0x000000ffff038224 */ /* 0x000fe400078e0000 */
[----:B------:R-:W-:Y:S02]  /*45d0*/  IMAD R8, R6, R11, R8 ;  /* 0x0000000b06087224 */ /* 0x000fe400078e0208 */
[----:B------:R-:W-:Y:S02]  /*45e0*/  IMAD R13, R3, R2, R13 ;  /* 0x00000002030d7224 */ /* 0x000fe400078e020d */
[----:B------:R-:W-:Y:S02]  /*45f0*/  IMAD R8, R9, R6, R8 ;  /* 0x0000000609087224 */ /* 0x000fe400078e0208 */
.L_x_86:
[----:B------:R-:W-:Y:S05]  /*4600*/  BRA.U UP1, `(.L_x_87) ;  /* 0x0000000101107547 */ /* 0x000fea000b800000 */
[----:B------:R-:W-:Y:S04]  /*4610*/  MOV R0, UR6 ;  /* 0x0000000600007c02 */ /* 0x000fe80008000f00 */
[----:B------:R-:W-:Y:S04]  /*4620*/  SHF.L.U32 R3, R0, 0x1f, RZ ;  /* 0x0000001f00037819 */ /* 0x000fe800000006ff */
[----:B------:R-:W2:Y:S02]  /*4630*/  SYNCS.PHASECHK.TRANS64.TRYWAIT P0, [UR7+0x78], R3 ;  /* 0x00007803ff0075a7 */ /* 0x000ea40008001107 */
[----:B--2---:R-:W-:Y:S05]  /*4640*/  @!P0 BRA `(.L_x_88) ;  /* 0x0000004c00048947 */ /* 0x004fea0003800000 */
.L_x_87:
[----:B------:R-:W-:Y:S02]  /*4650*/  R2UR UR42, R20 ;  /* 0x00000000142a72ca */ /* 0x000fe400000e0000 */
[----:B------:R-:W-:Y:S02]  /*4660*/  R2UR UR43, R21 ;  /* 0x00000000152b72ca */ /* 0x000fe400000e0000 */
[----:B------:R-:W-:Y:S02]  /*4670*/  ISETP.NE.U32.AND P2, PT, RZ, UR4, PT ;  /* 0x00000004ff007c0c */ /* 0x000fe4000bf45070 */
[----:B------:R-:W-:Y:S02]  /*4680*/  SHF.L.U32 R12, R32, 0x1f, RZ ;  /* 0x0000001f200c7819 */ /* 0x000fe400000006ff */
[----:B------:R-:W-:Y:S05]  /*4690*/  ISETP.NE.AND.EX P2, PT, RZ, UR5, PT, P2 ;  /* 0x00000005ff007c0c */ /* 0x000fea000bf45320 */
[----:B------:R-:W-:Y:S02]  /*46a0*/  USHF.L.U32 UR42, UR42, 0x7, URZ ;  /* 0x000000072a2a7899 */ /* 0x000fe400080006ff */
[----:B------:R-:W-:Y:S01]  /*46b0*/  USHF.L.U32 UR43, UR43, 0x6, URZ ;  /* 0x000000062b2b7899 */ /* 0x000fe200080006ff */
[----:B------:R-:W-:Y:S11]  /*46c0*/  BRA.U !UP4, `(.L_x_89) ;  /* 0x000000010c347547 */ /* 0x000ff6000b800000 */
[----:B------:R-:W-:Y:S01]  /*46d0*/  UPLOP3.LUT UP0, UPT, UPT, UPT, UP3, 0x80, 0x8 ;  /* 0x000000000008789c */ /* 0x000fe20003f0f030 */
[----:B--2---:R-:W-:Y:S02]  /*46e0*/  HFMA2 R0, -RZ, RZ, 0, 5.9604644775390625e-08 ;  /* 0x00000001ff007431 */ /* 0x004fe400000001ff */
[----:B------:R-:W-:Y:S03]  /*46f0*/  IMAD.MOV.U32 R67, RZ, RZ, 0x1 ;  /* 0x00000001ff437424 */ /* 0x000fe600078e00ff */
[----:B------:R-:W-:Y:S05]  /*4700*/  PLOP3.LUT P0, PT, PT, PT, UP0, 0x80, 0x8 ;  /* 0x000000000008781c */ /* 0x000fea0003f0f008 */
[----:B------:R-:W2:Y:S01]  /*4710*/  @UP0 LDCU.64 UR10, c[0x0][0x888] ;  /* 0x00011100ff0a07ac */ /* 0x000ea20008000a00 */
[----:B------:R-:W-:Y:S07]  /*4720*/  @UP0 UIMAD UR8, UR36, UR4, URZ ;  /* 0x00000004240802a4 */ /* 0x000fee000f8e02ff */
[----:B------:R-:W-:Y:S01]  /*4730*/  @!P0 PRMT R67, R0, 0x7610, R67 ;  /* 0x0000761000438816 */ /* 0x000fe20000000043 */
[----:B--2---:R-:W-:Y:S03]  /*4740*/  @UP0 UIMAD.WIDE UR10, UR8, 0x4, UR10 ;  /* 0x00000004080a08a5 */ /* 0x004fe6000f8e020a */
[----:B------:R-:W2:Y:S03]  /*4750*/  @!UP0 LDCU UR8, c[0x0][0x880] ;  /* 0x00011000ff0887ac */ /* 0x000ea60008000800 */
[----:B------:R-:W-:Y:S01]  /*4760*/  IMAD.U32 R10, RZ, RZ, UR10 ;  /* 0x0000000aff0a7e24 */ /* 0x000fe2000f8e00ff */
[----:B------:R-:W-:Y:S05]  /*4770*/  MOV R11, UR11 ;  /* 0x0000000b000b7c02 */ /* 0x000fea0008000f00 */
[----:B------:R4:W5:Y:S02]  /*4780*/  @P0 LDG.E R35, desc[UR46][R10.64] ;  /* 0x0000002e0a230981 */ /* 0x000964000c1e1900 */
[----:B--2-4-:R-:W-:Y:S07]  /*4790*/  @!P0 IMAD.U32 R35, RZ, RZ, UR8 ;  /* 0x00000008ff238e24 */ /* 0x014fee000f8e00ff */
.L_x_89:
[----:B-----5:R-:W-:Y:S01]  /*47a0*/  @!P2 FSETP.EQ.AND P0, PT, R35, RZ, PT ;  /* 0x000000ff2300a20b */ /* 0x020fe20003f02000 */
[----:B------:R-:W-:Y:S01]  /*47b0*/  @!UPT UIADD3 URZ, UPT, UPT, URZ, URZ, URZ ;  /* 0x000000fffffff290 */ /* 0x000fe2000fffe0ff */
[----:B------:R-:W-:Y:S11]  /*47c0*/  @!P2 BRA `(.L_x_90) ;  /* 0x000000000014a947 */ /* 0x000ff60003800000 */
[----:B------:R-:W-:Y:S02]  /*47d0*/  LOP3.LUT P2, RZ, R67, 0xff, RZ, 0xc0, !PT ;  /* 0x000000ff43ff7812 */ /* 0x000fe4000784c0ff */
[----:B------:R-:W-:Y:S04]  /*47e0*/  PLOP3.LUT P0, PT, PT, PT, UP0, 0x80, 0x8 ;  /* 0x000000000008781c */ /* 0x000fe80003f0f008 */
[----:B------:R-:W-:Y:S07]  /*47f0*/  PLOP3.LUT P0, PT, P0, PT, PT, 0x8, 0x80 ;  /* 0x000000000080781c */ /* 0x000fee000070e170 */
[----:B------:R-:W-:Y:S11]  /*4800*/  @P2 FSETP.EQ.AND P0, PT, R35, RZ, PT ;  /* 0x000000ff2300220b */ /* 0x000ff60003f02000 */
[----:B------:R-:W-:Y:S02]  /*4810*/  @!UPT UIADD3 URZ, UPT, UPT, URZ, URZ, URZ ;  /* 0x000000fffffff290 */ /* 0x000fe4000fffe0ff */
.L_x_90:
[----:B------:R-:W4:Y:S01]  /*4820*/  SYNCS.PHASECHK.TRANS64.TRYWAIT P2, [UR7+0x50], R12 ;  /* 0x0000500cff0075a7 */ /* 0x000f220008041107 */
[----:B------:R-:W-:Y:S04]  /*4830*/  ELECT P4, URZ, PT ;  /* 0x0000000000ff782f */ /* 0x000fe80003880000 */
[----:B------:R-:W-:Y:S11]  /*4840*/  PLOP3.LUT P4, PT, P0, P4, PT, 0xf2, 0x2f ;  /* 0x00000000002f781c */ /* 0x000ff60000789e72 */
[----:B------:R-:W-:Y:S02]  /*4850*/  @!UPT UIADD3 URZ, UPT, UPT, URZ, URZ, URZ ;  /* 0x000000fffffff290 */ /* 0x000fe4000fffe0ff */
[----:B-1----:R-:W-:Y:S05]  /*4860*/  @!P4 IADD3 R9, P0, PT, R36, 0x580, RZ ;  /* 0x000005802409c810 */ /* 0x002fea0007f1e0ff */
[----:B--2---:R-:W-:Y:S01]  /*4870*/  @!P4 IMAD.X R0, RZ, RZ, R37, P0 ;  /* 0x000000ffff00c224 */ /* 0x004fe200000e0625 */
[----:B----4-:R-:W-:Y:S07]  /*4880*/  @!P2 BRA `(.L_x_91) ;  /* 0x00000048008ca947 */ /* 0x010fee0003800000 */
.L_x_179:
[----:B------:R-:W-:Y:S01]  /*4890*/  @!P4 R2UR UR9, R9 ;  /* 0x000000000909c2ca */ /* 0x000fe200000e0000 */
[----:B------:R-:W-:Y:S01]  /*48a0*/  VOTEU.ALL UP1, P4 ;  /* 0x0000000000ff7886 */ /* 0x000fe20002020000 */
[----:B------:R-:W-:Y:S01]  /*48b0*/  @!P4 R2UR UR8, R0 ;  /* 0x000000000008c2ca */ /* 0x000fe200000e0000 */
[----:B------:R-:W-:Y:S01]  /*48c0*/  VOTEU.ALL UP2, P4 ;  /* 0x0000000000ff7886 */ /* 0x000fe20002040000 */
[----:B------:R-:W-:Y:S01]  /*48d0*/  UMOV UR16, 0x0 ;  /* 0x0000000000107882 */ /* 0x000fe20000000000 */
[----:B------:R-:W-:Y:S01]  /*48e0*/  UMOV UR17, 0x10000000 ;  /* 0x1000000000117882 */ /* 0x000fe20000000000 */
[----:B------:R-:W-:Y:S01]  /*48f0*/  @!UP1 UIADD3 UR40, UPT, UPT, UR7, 0x200, URZ ;  /* 0x0000020007289890 */ /* 0x000fe2000fffe0ff */
[----:B------:R-:W-:Y:S01]  /*4900*/  @!P4 IMAD.MOV.U32 R0, RZ, RZ, 0x2000 ;  /* 0x00002000ff00c424 */ /* 0x000fe200078e00ff */
[----:B------:R-:W-:Y:S01]  /*4910*/  UMOV UR44, UR36 ;  /* 0x00000024002c7c82 */ /* 0x000fe20008000000 */
[----:B------:R-:W-:Y:S01]  /*4920*/  @!UP1 UIADD3 UR10, UPT, UPT, UR42, 0x40, URZ ;  /* 0x000000402a0a9890 */ /* 0x000fe2000fffe0ff */
[----:B------:R-:W-:Y:S01]  /*4930*/  @!P4 IADD3 R9, P0, PT, R36, 0x580, RZ ;  /* 0x000005802409c810 */ /* 0x000fe20007f1e0ff */
[----:B------:R-:W-:Y:S01]  /*4940*/  UMOV UR11, UR43 ;  /* 0x0000002b000b7c82 */ /* 0x000fe20008000000 */
[----:B------:R-:W-:Y:S01]  /*4950*/  UMOV UR12, UR36 ;  /* 0x00000024000c7c82 */ /* 0x000fe20008000000 */
[----:B------:R-:W-:Y:S01]  /*4960*/  IMAD.U32 R10, RZ, RZ, UR9 ;  /* 0x00000009ff0a7e24 */ /* 0x000fe2000f8e00ff */
[----:B------:R-:W-:Y:S01]  /*4970*/  UMOV UR9, UR41 ;  /* 0x0000002900097c82 */ /* 0x000fe20008000000 */
[----:B------:R-:W-:Y:S01]  /*4980*/  IMAD.U32 R11, RZ, RZ, UR8 ;  /* 0x00000008ff0b7e24 */ /* 0x000fe2000f8e00ff */
[----:B------:R-:W-:Y:S02]  /*4990*/  @!UP1 UIADD3 UR8, UPT, UPT, UR7, 0x1200, URZ ;  /* 0x0000120007089890 */ /* 0x000fe4000fffe0ff */
[----:B------:R-:W-:Y:S01]  /*49a0*/  @!P4 R2UR UR18, R10 ;  /* 0x000000000a12c2ca */ /* 0x000fe200000e0000 */
[----:B------:R-:W-:Y:S01]  /*49b0*/  VOTEU.ALL UP1, P4 ;  /* 0x0000000000ff7886 */ /* 0x000fe20002020000 */
[----:B------:R-:W-:Y:S01]  /*49c0*/  @!P4 R2UR UR19, R11 ;  /* 0x000000000b13c2ca */ /* 0x000fe200000e0000 */
[----:B------:R-:W-:Y:S11]  /*49d0*/  UPRMT UR14, UR37, 0x654, UR41 ;  /* 0x00000654250e7896 */ /* 0x000ff60008000029 */
[----:B------:R-:W-:Y:S01]  /*49e0*/  @!UPT UIADD3 URZ, UPT, UPT, URZ, URZ, URZ ;  /* 0x000000fffffff290 */ /* 0x000fe2000fffe0ff */
[----:B------:R2:W-:Y:S01]  /*49f0*/  @!UP2 UTMALDG.3D [UR40], [UR18], desc[UR16] ;  /* 0x000010281200a5b4 */ /* 0x0005e20008011000 */
[----:B------:R2:W-:Y:S01]  /*4a00*/  @!UP1 UTMALDG.3D [UR8], [UR18], desc[UR16] ;  /* 0x00001008120095b4 */ /* 0x0005e20008011000 */
[----:B------:R4:W-:Y:S01]  /*4a10*/  @!P4 SYNCS.ARRIVE.TRANS64.RED.A0TR RZ, [UR7+0x30], R0 ;  /* 0x00003000ffffc9a7 */ /* 0x0009e20008300407 */
[----:B------:R-:W-:Y:S01]  /*4a20*/  SYNCS.ARRIVE.TRANS64.RED.A1T0 RZ, [UR14], RZ ;  /* 0x000000ffffff79a7 */ /* 0x000fe2000810040e */
[----:B----4-:R-:W-:Y:S01]  /*4a30*/  @!P4 IMAD.X R0, RZ, RZ, R37, P0 ;  /* 0x000000ffff00c224 */ /* 0x010fe200000e0625 */
[----:B------:R-:W4:Y:S02]  /*4a40*/  SYNCS.PHASECHK.TRANS64.TRYWAIT P2, [UR7+0x58], R12 ;  /* 0x0000580cff0075a7 */ /* 0x000f240008041107 */
[----:B--2-4-:R-:W-:Y:S05]  /*4a50*/  @!P2 BRA `(.L_x_92) ;  /* 0x000000480030a947 */ /* 0x014fea0003800000 */
.L_x_181:
        /* <DEDUP_REMOVED lines=8> */
[----:B------:R-:W-:Y:S01]  /*4ae0*/  @!UP1 UIADD3 UR32, UPT, UPT, UR7, 0x2200, URZ ;  /* 0x0000220007209890 */ /* 0x000fe2000fffe0ff */
[----:B------:R-:W-:Y:S01]  /*4af0*/  @!P4 IADD3 R21, P0, PT, R36, 0x580, RZ ;  /* 0x000005802415c810 */ /* 0x000fe20007f1e0ff */
[----:B------:R-:W-:Y:S01]  /*4b00*/  UMOV UR35, UR43 ;  /* 0x0000002b00237c82 */ /* 0x000fe20008000000 */
[----:B------:R-:W-:Y:S02]  /*4b10*/  @!UP1 UIADD3 UR10, UPT, UPT, UR42, 0x50, URZ ;  /* 0x000000502a0a9890 */ /* 0x000fe4000fffe0ff */
[----:B------:R-:W-:Y:S01]  /*4b20*/  IMAD.U32 R10, RZ, RZ, UR9 ;  /* 0x00000009ff0a7e24 */ /* 0x000fe2000f8e00ff */
[----:B------:R-:W-:Y:S01]  /*4b30*/  UMOV UR9, UR33 ;  /* 0x0000002100097c82 */ /* 0x000fe20008000000 */
[----:B------:R-:W-:Y:S01]  /*4b40*/  IMAD.U32 R11, RZ, RZ, UR8 ;  /* 0x00000008ff0b7e24 */ /* 0x000fe2000f8e00ff */
[----:B------:R-:W-:Y:S01]  /*4b50*/  @!UP1 UIADD3 UR8, UPT, UPT, UR7, 0x3200, URZ ;  /* 0x0000320007089890 */ /* 0x000fe2000fffe0ff */
[----:B------:R-:W-:Y:S01]  /*4b60*/  @!P4 IMAD.X R20, RZ, RZ, R37, P0 ;  /* 0x000000ffff14c224 */ /* 0x000fe200000e0625 */
[----:B------:R-:W-:Y:S01]  /*4b70*/  @!P4 R2UR UR18, R10 ;  /* 0x000000000a12c2ca */ /* 0x000fe200000e0000 */
[----:B------:R-:W-:Y:S01]  /*4b80*/  VOTEU.ALL UP1, P4 ;  /* 0x0000000000ff7886 */ /* 0x000fe20002020000 */
[----:B------:R-:W-:Y:S01]  /*4b90*/  @!P4 R2UR UR19, R11 ;  /* 0x000000000b13c2ca */ /* 0x000fe200000e0000 */
[----:B------:R-:W-:Y:S01]  /*4ba0*/  UMOV UR11, UR43 ;  /* 0x0000002b000b7c82 */ /* 0x000fe20008000000 */
[----:B------:R-:W-:Y:S01]  /*4bb0*/  UMOV UR12, UR36 ;  /* 0x00000024000c7c82 */ /* 0x000fe20008000000 */
[----:B------:R-:W-:Y:S10]  /*4bc0*/  UPRMT UR14, UR37, 0x654, UR33 ;  /* 0x00000654250e7896 */ /* 0x000ff40008000021 */
[----:B------:R2:W-:Y:S01]  /*4bd0*/  @!UP2 UTMALDG.3D [UR32], [UR18], desc[UR16] ;  /* 0x000010201200a5b4 */ /* 0x0005e20008011000 */
[----:B------:R2:W-:Y:S01]  /*4be0*/  @!UP1 UTMALDG.3D [UR8], [UR18], desc[UR16] ;  /* 0x00001008120095b4 */ /* 0x0005e20008011000 */
[----:B------:R2:W-:Y:S01]  /*4bf0*/  @!P4 SYNCS.ARRIVE.TRANS64.RED.A0TR RZ, [UR7+0x38], R0 ;  /* 0x00003800ffffc9a7 */ /* 0x0005e20008300407 */
[----:B------:R-:W-:Y:S01]  /*4c00*/  SYNCS.ARRIVE.TRANS64.RED.A1T0 RZ, [UR14], RZ ;  /* 0x000000ffffff79a7 */ /* 0x000fe2000810040e */
[----:B------:R-:W4:Y:S02]  /*4c10*/  SYNCS.PHASECHK.TRANS64.TRYWAIT P2, [UR7+0x60], R12 ;  /* 0x0000600cff0075a7 */ /* 0x000f240008041107 */
[----:B--2-4-:R-:W-:Y:S05]  /*4c20*/  @!P2 BRA `(.L_x_93) ;  /* 0x0000004400d4a947 */ /* 0x014fea0003800000 */
.L_x_183:
[----:B------:R-:W2:Y:S01]  /*4c30*/  LDC.64 R14, c[0x0][0xb10] ;  /* 0x0002c400ff0e7b82 */ /* 0x000ea20000000a00 */
[----:B------:R-:W-:Y:S01]  /*4c40*/  @!P4 R2UR UR9, R21 ;  /* 0x000000001509c2ca */ /* 0x000fe200000e0000 */
[----:B------:R-:W-:Y:S01]  /*4c50*/  VOTEU.ALL UP1, P4 ;  /* 0x0000000000ff7886 */ /* 0x000fe20002020000 */
[----:B------:R-:W-:Y:S01]  /*4c60*/  @!P4 R2UR UR8, R20 ;  /* 0x000000001408c2ca */ /* 0x000fe200000e0000 */
[----:B------:R-:W-:Y:S01]  /*4c70*/  VOTEU.ALL UP2, P4 ;  /* 0x0000000000ff7886 */ /* 0x000fe20002040000 */
[----:B------:R-:W-:Y:S03]  /*4c80*/  UMOV UR16, 0x0 ;  /* 0x0000000000107882 */ /* 0x000fe60000000000 */
[----:B------:R-:W4:Y:S01]  /*4c90*/  LDC.64 R10, c[0x0][0xb18] ;  /* 0x0002c600ff0a7b82 */ /* 0x000f220000000a00 */
[----:B------:R-:W-:Y:S01]  /*4ca0*/  @!UP1 UIADD3 UR26, UPT, UPT, UR42, 0x20, URZ ;  /* 0x000000202a1a9890 */ /* 0x000fe2000fffe0ff */
[----:B------:R-:W-:Y:S01]  /*4cb0*/  @P3 SHF.R.U32.HI R24, RZ, 0x10, R29 ;  /* 0x00000010ff183819 */ /* 0x000fe2000001161d */
[----:B------:R-:W-:Y:S01]  /*4cc0*/  @!UP1 UIADD3 UR24, UPT, UPT, UR7, 0x4200, URZ ;  /* 0x0000420007189890 */ /* 0x000fe2000fffe0ff */
[----:B------:R-:W-:Y:S01]  /*4cd0*/  VIADD R27, R27, 0x1 ;  /* 0x000000011b1b7836 */ /* 0x000fe20000000000 */
[----:B------:R-:W-:Y:S03]  /*4ce0*/  UMOV UR17, 0x10000000 ;  /* 0x1000000000117882 */ /* 0x000fe60000000000 */
[----:B------:R-:W5:Y:S01]  /*4cf0*/  @!P1 LDC R0, c[0x0][0xb20] ;  /* 0x0002c800ff009b82 */ /* 0x000f620000000800 */
[----:B------:R-:W-:Y:S01]  /*4d00*/  UMOV UR27, UR43 ;  /* 0x0000002b001b7c82 */ /* 0x000fe20008000000 */
[----:B------:R-:W-:Y:S01]  /*4d10*/  IMAD.U32 R20, RZ, RZ, UR9 ;  /* 0x00000009ff147e24 */ /* 0x000fe2000f8e00ff */
[----:B------:R-:W-:Y:S05]  /*4d20*/  UMOV UR28, UR36 ;  /* 0x00000024001c7c82 */ /* 0x000fea0008000000 */
[----:B-1----:R-:W1:Y:S01]  /*4d30*/  @!P1 LDC R3, c[0x0][0xb0c] ;  /* 0x0002c300ff039b82 */ /* 0x002e620000000800 */
[----:B------:R-:W-:Y:S01]  /*4d40*/  IMAD.U32 R21, RZ, RZ, UR8 ;  /* 0x00000008ff157e24 */ /* 0x000fe2000f8e00ff */
[----:B------:R-:W-:Y:S01]  /*4d50*/  @!UP1 UIADD3 UR10, UPT, UPT, UR42, 0x60, URZ ;  /* 0x000000602a0a9890 */ /* 0x000fe2000fffe0ff */
[----:B------:R-:W-:Y:S01]  /*4d60*/  @!P4 R2UR UR18, R20 ;  /* 0x000000001412c2ca */ /* 0x000fe200000e0000 */
[----:B------:R-:W-:Y:S01]  /*4d70*/  @!UP1 UIADD3 UR8, UPT, UPT, UR7, 0x5200, URZ ;  /* 0x0000520007089890 */ /* 0x000fe2000fffe0ff */
[----:B------:R-:W-:Y:S01]  /*4d80*/  @!P4 IMAD.MOV.U32 R20, RZ, RZ, 0x2000 ;  /* 0x00002000ff14c424 */ /* 0x000fe200078e00ff */
[----:B------:R-:W-:Y:S01]  /*4d90*/  @!P4 R2UR UR19, R21 ;  /* 0x000000001513c2ca */ /* 0x000fe200000e0000 */
[----:B------:R-:W-:Y:S01]  /*4da0*/  VOTEU.ALL UP1, P4 ;  /* 0x0000000000ff7886 */ /* 0x000fe20002020000 */
[----:B------:R-:W-:Y:S01]  /*4db0*/  UMOV UR9, UR25 ;  /* 0x0000001900097c82 */ /* 0x000fe20008000000 */
[----:B------:R-:W-:Y:S01]  /*4dc0*/  UMOV UR11, UR43 ;  /* 0x0000002b000b7c82 */ /* 0x000fe20008000000 */
[----:B------:R-:W-:Y:S01]  /*4dd0*/  UMOV UR12, UR36 ;  /* 0x00000024000c7c82 */ /* 0x000fe20008000000 */
[----:B------:R-:W-:Y:S08]  /*4de0*/  UPRMT UR14, UR37, 0x654, UR25 ;  /* 0x00000654250e7896 */ /* 0x000ff00008000019 */
[----:B------:R1:W-:Y:S02]  /*4df0*/  @!UP2 UTMALDG.3D [UR24], [UR18], desc[UR16] ;  /* 0x000010181200a5b4 */ /* 0x0003e40008011000 */
[----:B-1----:R-:W-:Y:S01]  /*4e00*/  @!P1 ISETP.NE.AND P2, PT, R3, 0x1, PT ;  /* 0x000000010300980c */ /* 0x002fe20003f45270 */
[C---:B--2---:R-:W-:Y:S01]  /*4e10*/  @!P1 IMAD.HI.U32 R14, R13.reuse, R14, RZ ;  /* 0x0000000e0d0e9227 */ /* 0x044fe200078e00ff */
[----:B----4-:R-:W-:Y:S01]  /*4e20*/  @!P1 ISETP.NE.AND P0, PT, R10, 0x1, PT ;  /* 0x000000010a00980c */ /* 0x010fe20003f05270 */
[----:B------:R1:W-:Y:S01]  /*4e30*/  @!UP1 UTMALDG.3D [UR8], [UR18], desc[UR16] ;  /* 0x00001008120095b4 */ /* 0x0003e20008011000 */
[----:B------:R1:W-:Y:S01]  /*4e40*/  @!P4 SYNCS.ARRIVE.TRANS64.RED.A0TR RZ, [UR7+0x40], R20 ;  /* 0x00004014ffffc9a7 */ /* 0x0003e20008300407 */
[C---:B------:R-:W-:Y:S01]  /*4e50*/  @!P1 IMAD.HI.U32 R11, R8.reuse, R11, RZ ;  /* 0x0000000b080b9227 */ /* 0x040fe200078e00ff */
[----:B------:R-:W-:Y:S04]  /*4e60*/  @!P1 SHF.R.U32.HI R14, RZ, R15, R14 ;  /* 0x0000000fff0e9219 */ /* 0x000fe8000001160e */
[----:B-----5:R-:W-:Y:S02]  /*4e70*/  @!P1 SHF.R.U32.HI R9, RZ, R0, R11 ;  /* 0x00000000ff099219 */ /* 0x020fe4000001160b */
[----:B------:R-:W-:Y:S02]  /*4e80*/  @!P1 SEL R14, R13, R14, !P2 ;  /* 0x0000000e0d0e9207 */ /* 0x000fe40005000000 */
[----:B------:R-:W-:Y:S05]  /*4e90*/  @!P1 SEL R9, R8, R9, !P0 ;  /* 0x0000000908099207 */ /* 0x000fea0004000000 */
[----:B------:R-:W-:Y:S01]  /*4ea0*/  @!P1 IMAD.IADD R0, R9, 0x1, -R14 ;  /* 0x0000000109009824 */ /* 0x000fe200078e0a0e */
[----:B------:R-:W-:Y:S01]  /*4eb0*/  SYNCS.ARRIVE.TRANS64.RED.A1T0 RZ, [UR14], RZ ;  /* 0x000000ffffff79a7 */ /* 0x000fe2000810040e */
[----:B------:R-:W-:Y:S02]  /*4ec0*/  @!P1 IMAD.IADD R9, R14, 0x1, -R9 ;  /* 0x000000010e099824 */ /* 0x000fe400078e0a09 */
[----:B------:R-:W-:Y:S02]  /*4ed0*/  @!P1 IMAD R13, R0, R3, R13 ;  /* 0x00000003000d9224 */ /* 0x000fe400078e020d */
[----:B------:R-:W-:Y:S01]  /*4ee0*/  @!P1 IMAD R8, R9, R10, R8 ;  /* 0x0000000a09089224 */ /* 0x000fe200078e0208 */
[----:B------:R-:W2:Y:S02]  /*4ef0*/  SYNCS.PHASECHK.TRANS64.TRYWAIT P5, [UR7+0x68], R12 ;  /* 0x0000680cff0075a7 */ /* 0x000ea400080a1107 */
[----:B-12---:R-:W-:Y:S05]  /*4f00*/  @!P5 BRA `(.L_x_94) ;  /* 0x000000440034d947 */ /* 0x006fea0003800000 */
.L_x_185:
[----:B-1----:R-:W-:Y:S01]  /*4f10*/  @!P4 IADD3 R3, P0, PT, R36, 0x580, RZ ;  /* 0x000005802403c810 */ /* 0x002fe20007f1e0ff */
[----:B------:R-:W-:Y:S01]  /*4f20*/  VOTEU.ALL UP1, P4 ;  /* 0x0000000000ff7886 */ /* 0x000fe20002020000 */
[----:B------:R-:W-:Y:S01]  /*4f30*/  VOTEU.ALL UP2, P4 ;  /* 0x0000000000ff7886 */ /* 0x000fe20002040000 */
[----:B------:R-:W-:Y:S01]  /*4f40*/  UMOV UR14, 0x0 ;  /* 0x00000000000e7882 */ /* 0x000fe20000000000 */
[----:B------:R-:W-:Y:S01]  /*4f50*/  @!P4 R2UR UR9, R3 ;  /* 0x000000000309c2ca */ /* 0x000fe200000e0000 */
[----:B------:R-:W-:Y:S01]  /*4f60*/  @!P4 IMAD.X R0, RZ, RZ, R37, P0 ;  /* 0x000000ffff00c224 */ /* 0x000fe200000e0625 */
[----:B------:R-:W-:Y:S01]  /*4f70*/  @!UP1 UIADD3 UR17, UPT, UPT, UR7, 0x48, URZ ;  /* 0x0000004807119890 */ /* 0x000fe2000fffe0ff */
[----:B------:R-:W-:Y:S01]  /*4f80*/  ISETP.NE.AND P0, PT, R27, 0x2, PT ;  /* 0x000000021b00780c */ /* 0x000fe20003f05270 */
[----:B------:R-:W-:Y:S01]  /*4f90*/  @!UP1 UIADD3 UR18, UPT, UPT, UR42, 0x30, URZ ;  /* 0x000000302a129890 */ /* 0x000fe2000fffe0ff */
[----:B------:R-:W-:Y:S01]  /*4fa0*/  LOP3.LUT R32, R32, 0x1, RZ, 0x3c, !PT ;  /* 0x0000000120207812 */ /* 0x000fe200078e3cff */
[----:B------:R-:W-:Y:S01]  /*4fb0*/  @!UP1 UIADD3 UR16, UPT, UPT, UR7, 0x6200, URZ ;  /* 0x0000620007109890 */ /* 0x000fe2000fffe0ff */
[----:B------:R-:W-:Y:S01]  /*4fc0*/  @!P4 R2UR UR8, R0 ;  /* 0x000000000008c2ca */ /* 0x000fe200000e0000 */
[----:B------:R-:W-:Y:S01]  /*4fd0*/  UMOV UR15, 0x10000000 ;  /* 0x10000000000f7882 */ /* 0x000fe20000000000 */
[----:B------:R-:W-:Y:S01]  /*4fe0*/  UMOV UR19, UR43 ;  /* 0x0000002b00137c82 */ /* 0x000fe20008000000 */
[----:B------:R-:W-:Y:S01]  /*4ff0*/  UMOV UR20, UR36 ;  /* 0x0000002400147c82 */ /* 0x000fe20008000000 */
[----:B------:R-:W-:Y:S01]  /*5000*/  @!UP1 UIADD3 UR10, UPT, UPT, UR42, 0x70, URZ ;  /* 0x000000702a0a9890 */ /* 0x000fe2000fffe0ff */
[----:B------:R-:W-:Y:S01]  /*5010*/  SEL R0, RZ, 0x1, P0 ;  /* 0x00000001ff007807 */ /* 0x000fe20000000000 */
[----:B------:R-:W-:Y:S01]  /*5020*/  IMAD.U32 R10, RZ, RZ, UR9 ;  /* 0x00000009ff0a7e24 */ /* 0x000fe2000f8e00ff */
[----:B------:R-:W-:Y:S01]  /*5030*/  UMOV UR11, UR43 ;  /* 0x0000002b000b7c82 */ /* 0x000fe20008000000 */
[----:B------:R-:W-:Y:S01]  /*5040*/  UMOV UR12, UR36 ;  /* 0x00000024000c7c82 */ /* 0x000fe20008000000 */
[----:B------:R-:W-:Y:S01]  /*5050*/  UMOV UR9, UR17 ;  /* 0x0000001100097c82 */ /* 0x000fe20008000000 */
[----:B------:R-:W-:Y:S01]  /*5060*/  @P3 R2UR UR36, R24 ;  /* 0x00000000182432ca */ /* 0x000fe200000e0000 */
[----:B------:R-:W-:Y:S01]  /*5070*/  IMAD.IADD R20, R8, 0x1, R66 ;  /* 0x0000000108147824 */ /* 0x000fe200078e0242 */
[----:B------:R-:W-:Y:S01]  /*5080*/  @!P4 R2UR UR22, R10 ;  /* 0x000000000a16c2ca */ /* 0x000fe200000e0000 */
[----:B------:R-:W-:Y:S01]  /*5090*/  IMAD.U32 R11, RZ, RZ, UR8 ;  /* 0x00000008ff0b7e24 */ /* 0x000fe2000f8e00ff */
[----:B------:R-:W-:Y:S01]  /*50a0*/  @!UP1 UIADD3 UR8, UPT, UPT, UR7, 0x7200, URZ ;  /* 0x0000720007089890 */ /* 0x000fe2000fffe0ff */
[----:B------:R-:W-:Y:S01]  /*50b0*/  LOP3.LUT R25, R25, R0, RZ, 0x3c, !PT ;  /* 0x0000000019197212 */ /* 0x000fe200078e3cff */
[----:B------:R-:W-:Y:S01]  /*50c0*/  VOTEU.ALL UP1, P4 ;  /* 0x0000000000ff7886 */ /* 0x000fe20002020000 */
[----:B------:R-:W-:Y:S01]  /*50d0*/  IMAD.IADD R21, R13, 0x1, R68 ;  /* 0x000000010d157824 */ /* 0x000fe200078e0244 */
[----:B------:R-:W-:Y:S02]  /*50e0*/  @!P4 R2UR UR23, R11 ;  /* 0x000000000b17c2ca */ /* 0x000fe400000e0000 */
[----:B------:R-:W-:Y:S11]  /*50f0*/  SEL R27, R27, RZ, P0 ;  /* 0x000000ff1b1b7207 */ /* 0x000ff60000000000 */
[----:B------:R2:W-:Y:S01]  /*5100*/  @!UP2 UTMALDG.3D [UR16], [UR22], desc[UR14] ;  /* 0x00000e101600a5b4 */ /* 0x0005e20008011000 */
[----:B------:R2:W-:Y:S01]  /*5110*/  @!UP1 UTMALDG.3D [UR8], [UR22], desc[UR14] ;  /* 0x00000e08160095b4 */ /* 0x0005e20008011000 */
[----:B------:R2:W-:Y:S01]  /*5120*/  @!P4 SYNCS.ARRIVE.TRANS64.RED.A0TR RZ, [UR7+0x48], R23 ;  /* 0x00004817ffffc9a7 */ /* 0x0005e20008300407 */
[----:B------:R-:W-:Y:S01]  /*5130*/  UPLOP3.LUT UP1, UPT, UPT, UPT, UPT, 0x80, 0x8 ;  /* 0x000000000008789c */ /* 0x000fe20003f2f070 */
[----:B------:R-:W-:Y:S01]  /*5140*/  SYNCS.ARRIVE.TRANS64.RED.A1T0 RZ, [UR13], RZ ;  /* 0x000000ffffff79a7 */ /* 0x000fe2000810040d */
[----:B------:R-:W-:Y:S09]  /*5150*/  @P3 BRA `(.L_x_95) ;  /* 0xfffffff000303947 */ /* 0x000ff2000383ffff */
[----:B------:R-:W-:-:S04]  /*5160*/  SHF.L.U32 R3, R32, 0x1f, RZ ;  /* 0x0000001f20037819 */ /* 0x000fc800000006ff */
[----:B------:R-:W1:Y:S02]  /*5170*/  SYNCS.PHASECHK.TRANS64.TRYWAIT P0, [UR7+0x50], R3 ;  /* 0x00005003ff0075a7 */ /* 0x000e640008001107 */
[----:B-1----:R-:W-:Y:S05]  /*5180*/  @!P0 BRA `(.L_x_96) ;  /* 0x0000004000ac8947 */ /* 0x002fea0003800000 */
.L_x_187:
[----:B------:R-:W4:Y:S02]  /*5190*/  SYNCS.PHASECHK.TRANS64.TRYWAIT P0, [UR7+0x58], R3 ;  /* 0x00005803ff0075a7 */ /* 0x000f240008001107 */
[----:B----4-:R-:W-:Y:S05]  /*51a0*/  @!P0 BRA `(.L_x_97) ;  /* 0x0000004000bc8947 */ /* 0x010fea0003800000 */
.L_x_189:
[----:B------:R-:W4:Y:S02]  /*51b0*/  SYNCS.PHASECHK.TRANS64.TRYWAIT P0, [UR7+0x60], R3 ;  /* 0x00006003ff0075a7 */ /* 0x000f240008001107 */
[----:B----4-:R-:W-:Y:S05]  /*51c0*/  @!P0 BRA `(.L_x_98) ;  /* 0x0000004000cc8947 */ /* 0x010fea0003800000 */
.L_x_191:
[----:B-1----:R-:W-:-:S07]  /*51d0*/  MOV R0, UR7 ;  /* 0x0000000700007c02 */ /* 0x002fce0008000f00 */
.L_x_99:
[----:B-1----:R-:W-:-:S04]  /*51e0*/  SHF.L.U32 R3, R32, 0x1f, RZ ;  /* 0x0000001f20037819 */ /* 0x002fc800000006ff */
[----:B------:R1:W4:Y:S03]  /*51f0*/  SYNCS.PHASECHK.TRANS64.TRYWAIT P0, [R0+URZ+0x68], R3 ;  /* 0x00006803000075a7 */ /* 0x00032600080011ff */
[----:B----4-:R-:W-:Y:S05]  /*5200*/  @!P0 NANOSLEEP.SYNCS 0x989680 ;  /* 0x009896800000895d */ /* 0x010fea0003900000 */
[----:B------:R-:W4:Y:S02]  /*5210*/  @!P0 SYNCS.PHASECHK.TRANS64 P0, [R0+URZ+0x68], R3 ;  /* 0x00006803000085a7 */ /* 0x000f2400080010ff */
[----:B--2-4-:R-:W-:Y:S05]  /*5220*/  @P0 EXIT ;  /* 0x000000000000094d */ /* 0x014fea0003800000 */
[----:B------:R-:W-:Y:S05]  /*5230*/  BRA `(.L_x_99) ;  /* 0xfffffffc00e87947 */ /* 0x000fea000383ffff */
.L_x_84:
[----:B------:R-:W-:-:S06]  /*5240*/  UISETP.GE.AND UP1, UPT, UR10, 0x4, UPT ;  /* 0x000000040a00788c */ /* 0x000fcc000bf26270 */
[----:B------:R-:W-:-:S13]  /*5250*/  PLOP3.LUT P0, PT, PT, PT, UP1, 0x80, 0x8 ;  /* 0x000000000008781c */ /* 0x000fda0003f0f018 */
[----:B------:R-:W-:Y:S05]  /*5260*/  @!P0 EXIT ;  /* 0x000000000000894d */ /* 0x000fea0003800000 */
[----:B------:R-:W-:Y:S01]  /*5270*/  BAR.SYNC.DEFER_BLOCKING 0x6, 0xa0 ;  /* 0x0182800000007b1d */ /* 0x000fe20000010000 */
[C---:B------:R-:W-:Y:S01]  /*5280*/  IMAD.SHL.U32 R4, R81.reuse, 0x10, RZ ;  /* 0x0000001051047824 */ /* 0x040fe200078e00ff */
[C---:B------:R-:W-:Y:S01]  /*5290*/  SHF.L.U32 R2, R72.reuse, 0x15, RZ ;  /* 0x0000001548027819 */ /* 0x040fe200000006ff */
[----:B------:R-:W-:Y:S01]  /*52a0*/  IMAD.SHL.U32 R5, R72, 0x200, RZ ;  /* 0x0000020048057824 */ /* 0x000fe200078e00ff */
[C---:B------:R-:W-:Y:S01]  /*52b0*/  LOP3.LUT R82, R81.reuse, 0x60, RZ, 0xc0, !PT ;  /* 0x0000006051527812 */ /* 0x040fe200078ec0ff */
[C---:B------:R-:W-:Y:S01]  /*52c0*/  IMAD.SHL.U32 R3, R81.reuse, 0x2, RZ ;  /* 0x0000000251037824 */ /* 0x040fe200078e00ff */
[----:B------:R-:W-:Y:S02]  /*52d0*/  UMOV UR48, 0x400 ;  /* 0x0000040000307882 */ /* 0x000fe40000000000 */
[----:B------:R-:W1:Y:S01]  /*52e0*/  LDC R71, c[0x0][0x370] ;  /* 0x0000dc00ff477b82 */ /* 0x000e620000000800 */
[----:B------:R-:W-:Y:S01]  /*52f0*/  ULEA UR48, UR37, UR48, 0x18 ;  /* 0x0000003025307291 */ /* 0x000fe2000f8ec0ff */
[C---:B------:R-:W-:Y:S01]  /*5300*/  LOP3.LUT R80, R4.reuse, 0x590, RZ, 0xc0, !PT ;  /* 0x0000059004507812 */ /* 0x040fe200078ec0ff */
[C---:B------:R-:W-:Y:S01]  /*5310*/  IMAD.U32 R33, R81.reuse, 0x10000, RZ ;  /* 0x0001000051217824 */ /* 0x040fe200078e00ff */
[----:B------:R-:W-:Y:S01]  /*5320*/  LOP3.LUT R4, R4, 0x60, RZ, 0xc0, !PT ;  /* 0x0000006004047812 */ /* 0x000fe200078ec0ff */
[----:B------:R-:W-:Y:S01]  /*5330*/  UIADD3 UR4, UPT, UPT, UR48, 0x200, URZ ;  /* 0x0000020030047890 */ /* 0x000fe2000fffe0ff */
[----:B------:R-:W-:Y:S01]  /*5340*/  LOP3.LUT R80, R80, 0x200, R5, 0xf8, !PT ;  /* 0x0000020050507812 */ /* 0x000fe200078ef805 */
[----:B------:R-:W-:Y:S01]  /*5350*/  HFMA2 R30, -RZ, RZ, 0, 0 ;  /* 0x00000000ff1e7431 */ /* 0x000fe200000001ff */
[----:B------:R-:W2:Y:S01]  /*5360*/  LDC R28, c[0x0][0xb0c] ;  /* 0x0002c300ff1c7b82 */ /* 0x000ea20000000800 */
[----:B------:R-:W-:Y:S01]  /*5370*/  LOP3.LUT R3, R4, 0xc, R3, 0xf8, !PT ;  /* 0x0000000c04037812 */ /* 0x000fe200078ef803 */
[----:B------:R-:W-:Y:S01]  /*5380*/  IMAD.MOV.U32 R77, RZ, RZ, 0x1 ;  /* 0x00000001ff4d7424 */ /* 0x000fe200078e00ff */
[----:B------:R-:W-:Y:S01]  /*5390*/  LOP3.LUT R2, R2, 0x200000, RZ, 0xc0, !PT ;  /* 0x0020000002027812 */ /* 0x000fe200078ec0ff */
[----:B------:R-:W-:Y:S01]  /*53a0*/  IMAD.MOV.U32 R76, RZ, RZ, RZ ;  /* 0x000000ffff4c7224 */ /* 0x000fe200078e00ff */
[----:B------:R-:W-:Y:S01]  /*53b0*/  LOP3.LUT R80, R80, R3, RZ, 0xfc, !PT ;  /* 0x0000000350507212 */ /* 0x000fe200078efcff */
[----:B------:R-:W-:Y:S01]  /*53c0*/  IMAD.MOV.U32 R85, RZ, RZ, RZ ;  /* 0x000000ffff557224 */ /* 0x000fe200078e00ff */
[----:B------:R-:W-:Y:S01]  /*53d0*/  MOV R73, UR4 ;  /* 0x0000000400497c02 */ /* 0x000fe20008000f00 */
[----:B------:R-:W3:Y:S01]  /*53e0*/  LDC R69, c[0x0][0xb20] ;  /* 0x0002c800ff457b82 */ /* 0x000ee20000000800 */
[----:B------:R-:W4:Y:S01]  /*53f0*/  LDS R0, [UR48+0x130] ;  /* 0x00013030ff007984 */ /* 0x000f220008000800 */
[C---:B------:R-:W-:Y:S01]  /*5400*/  LOP3.LUT R79, R81.reuse, 0x2, RZ, 0xc0, !PT ;  /* 0x00000002514f7812 */ /* 0x040fe200078ec0ff */
[----:B------:R-:W1:Y:S01]  /*5410*/  LDCU.64 UR52, c[0x0][0x348] ;  /* 0x00006900ff3477ac */ /* 0x000e620008000a00 */
[----:B------:R-:W-:Y:S01]  /*5420*/  LOP3.LUT R33, R2, 0x400000, R33, 0xf8, !PT ;  /* 0x0040000002217812 */ /* 0x000fe200078ef821 */
[----:B------:R-:W-:Y:S01]  /*5430*/  IMAD R80, R80, 0x4, R73 ;  /* 0x0000000450507824 */ /* 0x000fe200078e0249 */
[----:B------:R-:W-:Y:S01]  /*5440*/  LOP3.LUT R81, R81, 0x4, RZ, 0xc0, !PT ;  /* 0x0000000451517812 */ /* 0x000fe200078ec0ff */
[----:B------:R-:W1:Y:S01]  /*5450*/  LDCU.64 UR38, c[0x0][0x888] ;  /* 0x00011100ff2677ac */ /* 0x000e620008000a00 */
[----:B------:R-:W1:Y:S01]  /*5460*/  LDC R27, c[0x0][0xb30] ;  /* 0x0002cc00ff1b7b82 */ /* 0x000e620000000800 */
[----:B------:R-:W-:Y:S01]  /*5470*/  MOV R75, RZ ;  /* 0x000000ff004b7202 */ /* 0x000fe20000000f00 */
[--C-:B------:R-:W-:Y:S01]  /*5480*/  IMAD R79, R79, -0x10, R80.reuse ;  /* 0xfffffff04f4f7824 */ /* 0x100fe200078e0250 */
[----:B------:R-:W1:Y:S01]  /*5490*/  LDCU.64 UR44, c[0x0][0x890] ;  /* 0x00011200ff2c77ac */ /* 0x000e620008000a00 */
[----:B------:R-:W-:Y:S01]  /*54a0*/  IMAD R78, R81, -0x10, R80 ;  /* 0xfffffff0514e7824 */ /* 0x000fe200078e0250 */
[----:B------:R-:W-:-:S03]  /*54b0*/  UMOV UR49, URZ ;  /* 0x000000ff00317c82 */ /* 0x000fc60008000000 */
[----:B------:R-:W1:Y:S01]  /*54c0*/  LDC.64 R64, c[0x0][0xb10] ;  /* 0x0002c400ff407b82 */ /* 0x000e620000000a00 */
[----:B------:R-:W-:-:S07]  /*54d0*/  UMOV UR51, URZ ;  /* 0x000000ff00337c82 */ /* 0x000fce0008000000 */
[----:B------:R-:W1:Y:S08]  /*54e0*/  LDC.64 R24, c[0x0][0xb18] ;  /* 0x0002c600ff187b82 */ /* 0x000e700000000a00 */
[----:B------:R-:W1:Y:S08]  /*54f0*/  LDC.64 R22, c[0x0][0xb28] ;  /* 0x0002ca00ff167b82 */ /* 0x000e700000000a00 */
[----:B------:R-:W1:Y:S01]  /*5500*/  LDC.64 R62, c[0x0][0x8b0] ;  /* 0x00022c00ff3e7b82 */ /* 0x000e620000000a00 */
[----:B----4-:R-:W-:-:S07]  /*5510*/  IMAD.IADD R33, R0, 0x1, R33 ;  /* 0x0000000100217824 */ /* 0x010fce00078e0221 */
[----:B------:R-:W4:Y:S08]  /*5520*/  LDC.64 R60, c[0x0][0x8a8] ;  /* 0x00022a00ff3c7b82 */ /* 0x000f300000000a00 */
[----:B--23--:R-:W1:Y:S02]  /*5530*/  LDC R70, c[0x0][0x374] ;  /* 0x0000dd00ff467b82 */ /* 0x00ce640000000800 */
.L_x_143:
[----:B------:R-:W-:Y:S02]  /*5540*/  LEA R0, R85, UR48, 0x3 ;  /* 0x0000003055007c11 */ /* 0x000fe4000f8e18ff */
[----:B------:R-:W-:Y:S02]  /*5550*/  SHF.L.U32 R3, R75, 0x1f, RZ ;  /* 0x0000001f4b037819 */ /* 0x000fe400000006ff */
[----:B-1----:R-:W-:Y:S02]  /*5560*/  LEA R16, R85, UR48, 0x4 ;  /* 0x0000003055107c11 */ /* 0x002fe4000f8e20ff */
[----:B------:R-:W2:Y:S02]  /*5570*/  SYNCS.PHASECHK.TRANS64.TRYWAIT P0, [R0+URZ+0x80], R3 ;  /* 0x00008003000075a7 */ /* 0x000ea400080011ff */
[----:B--23--:R-:W-:Y:S05]  /*5580*/  @!P0 BRA `(.L_x_100) ;  /* 0x0000003c00f48947 */ /* 0x00cfea0003800000 */
.L_x_192:
[----:B------:R-:W3:Y:S01]  /*5590*/  LDC.64 R12, c[0x0][0xb10] ;  /* 0x0002c400ff0c7b82 */ /* 0x000ee20000000a00 */
[----:B------:R-:W4:Y:S01]  /*55a0*/  LDS.128 R16, [R16+0x110] ;  /* 0x0001100010107984 */ /* 0x000f220000000c00 */
[----:B-1----:R-:W-:Y:S01]  /*55b0*/  ISETP.NE.AND P1, PT, R27, 0x1, PT ;  /* 0x000000011b00780c */ /* 0x002fe20003f25270 */
[----:B--2---:R-:W-:Y:S01]  /*55c0*/  VIADD R0, R0, 0x90 ;  /* 0x0000009000007836 */ /* 0x004fe20000000000 */
[----:B------:R-:W-:Y:S04]  /*55d0*/  ISETP.GE.AND P0, PT, R26, 0x1, PT ;  /* 0x000000011a00780c */ /* 0x000fe80003f06270 */
[----:B------:R-:W1:Y:S01]  /*55e0*/  LDC.64 R10, c[0x0][0xb18] ;  /* 0x0002c600ff0a7b82 */ /* 0x000e620000000a00 */
[----:B------:R-:W-:Y:S01]  /*55f0*/  PRMT R0, RZ, 0x654, R0 ;  /* 0x00000654ff007816 */ /* 0x000fe20000000000 */
[----:B------:R-:W-:Y:S01]  /*5600*/  @!PT LDS RZ, [RZ] ;  /* 0x00000000fffff984 */ /* 0x000fe20000000800 */
[----:B------:R-:W-:Y:S01]  /*5610*/  @!PT LDS RZ, [RZ] ;  /* 0x00000000fffff984 */ /* 0x000fe20000000800 */
[----:B------:R-:W-:Y:S01]  /*5620*/  @!PT LDS RZ, [RZ] ;  /* 0x00000000fffff984 */ /* 0x000fe20000000800 */
[----:B------:R-:W-:Y:S01]  /*5630*/  @!PT LDS RZ, [RZ] ;  /* 0x00000000fffff984 */ /* 0x000fe20000000800 */
[----:B------:R2:W-:Y:S06]  /*5640*/  MEMBAR.ALL.CTA ;  /* 0x0000000000007992 */ /* 0x0005ec0000008000 */
[----:B--2---:R-:W2:Y:S01]  /*5650*/  FENCE.VIEW.ASYNC.S ;  /* 0x00000000000073c6 */ /* 0x004ea20000000000 */
[----:B------:R-:W1:Y:S08]  /*5660*/  @!P1 LDC R14, c[0x0][0xb20] ;  /* 0x0002c800ff0e9b82 */ /* 0x000e700000000800 */
[----:B------:R-:W1:Y:S01]  /*5670*/  @!P1 LDC R9, c[0x0][0xb0c] ;  /* 0x0002c300ff099b82 */ /* 0x000e620000000800 */
[----:B--2---:R2:W-:Y:S01]  /*5680*/  SYNCS.ARRIVE.TRANS64.RED.A1T0 RZ, [R0+URZ], RZ ;  /* 0x000000ff00ff79a7 */ /* 0x0045e200081004ff */
[----:B----4-:R-:W-:Y:S04]  /*5690*/  LOP3.LUT P4, RZ, R18, 0x1, RZ, 0xc0, !PT ;  /* 0x0000000112ff7812 */ /* 0x010fe8000788c0ff */
[----:B------:R-:W-:Y:S09]  /*56a0*/  P2R R83, PR, RZ, 0x10 ;  /* 0x00000010ff537803 */ /* 0x000ff20000000000 */
[----:B------:R-:W-:Y:S02]  /*56b0*/  @P4 MOV R31, R16 ;  /* 0x00000010001f4202 */ /* 0x000fe40000000f00 */
[----:B------:R-:W-:Y:S01]  /*56c0*/  @P4 LOP3.LUT R29, R17, 0xffff, RZ, 0xc0, !PT ;  /* 0x0000ffff111d4812 */ /* 0x000fe200078ec0ff */
[----:B--23--:R-:W-:Y:S06]  /*56d0*/  @!P0 BRA `(.L_x_101) ;  /* 0x0000000000a48947 */ /* 0x00cfec0003800000 */
[----:B------:R-:W-:Y:S01]  /*56e0*/  IMAD.HI.U32 R36, R70, R25, RZ ;  /* 0x0000001946247227 */ /* 0x000fe200078e00ff */
[----:B------:R-:W-:Y:S02]  /*56f0*/  ISETP.NE.AND P0, PT, R24, 0x1, PT ;  /* 0x000000011800780c */ /* 0x000fe40003f05270 */
[----:B------:R-:W-:Y:S01]  /*5700*/  ISETP.NE.AND P2, PT, R26, 0x1, PT ;  /* 0x000000011a00780c */ /* 0x000fe20003f45270 */
[-C--:B------:R-:W-:Y:S01]  /*5710*/  IMAD.HI.U32 R34, R71, R64.reuse, RZ ;  /* 0x0000004047227227 */ /* 0x080fe200078e00ff */
[----:B------:R-:W-:Y:S02]  /*5720*/  SHF.R.U32.HI R37, RZ, R69, R36 ;  /* 0x00000045ff257219 */ /* 0x000fe40000011624 */
[----:B------:R-:W-:Y:S01]  /*5730*/  ISETP.NE.AND P3, PT, R28, 0x1, PT ;  /* 0x000000011c00780c */ /* 0x000fe20003f65270 */
[----:B------:R-:W-:Y:S01]  /*5740*/  IMAD.HI.U32 R40, R29, R25, RZ ;  /* 0x000000191d287227 */ /* 0x000fe200078e00ff */
[----:B------:R-:W-:Y:S02]  /*5750*/  SHF.R.U32.HI R34, RZ, R65, R34 ;  /* 0x00000041ff227219 */ /* 0x000fe40000011622 */
[----:B------:R-:W-:Y:S01]  /*5760*/  SEL R3, R70, R37, !P0 ;  /* 0x0000002546037207 */ /* 0x000fe20004000000 */
[----:B------:R-:W-:Y:S01]  /*5770*/  IMAD.HI.U32 R38, R31, R64, RZ ;  /* 0x000000401f267227 */ /* 0x000fe200078e00ff */
[----:B------:R-:W-:Y:S03]  /*5780*/  SEL R7, R71, R34, !P3 ;  /* 0x0000002247077207 */ /* 0x000fe60005800000 */
[-C--:B------:R-:W-:Y:S01]  /*5790*/  IMAD.HI.U32 R34, R3, R22.reuse, RZ ;  /* 0x0000001603227227 */ /* 0x080fe200078e00ff */
[----:B------:R-:W-:Y:S03]  /*57a0*/  SHF.R.U32.HI R38, RZ, R65, R38 ;  /* 0x00000041ff267219 */ /* 0x000fe60000011626 */
[----:B------:R-:W-:Y:S01]  /*57b0*/  IMAD.HI.U32 R36, R7, R22, RZ ;  /* 0x0000001607247227 */ /* 0x000fe200078e00ff */
[----:B------:R-:W-:Y:S02]  /*57c0*/  @P2 SHF.R.U32.HI R3, RZ, R23, R34 ;  /* 0x00000017ff032219 */ /* 0x000fe40000011622 */
[----:B------:R-:W-:Y:S02]  /*57d0*/  SHF.R.U32.HI R34, RZ, R69, R40 ;  /* 0x00000045ff227219 */ /* 0x000fe40000011628 */
[----:B------:R-:W-:Y:S01]  /*57e0*/  @P2 SHF.R.U32.HI R7, RZ, R23, R36 ;  /* 0x00000017ff072219 */ /* 0x000fe20000011624 */
[C---:B------:R-:W-:Y:S01]  /*57f0*/  IMAD R2, R26.reuse, R3, RZ ;  /* 0x000000031a027224 */ /* 0x040fe200078e02ff */
[----:B------:R-:W-:Y:S02]  /*5800*/  SEL R5, R29, R34, !P0 ;  /* 0x000000221d057207 */ /* 0x000fe40004000000 */
[----:B------:R-:W-:Y:S01]  /*5810*/  SEL R3, R31, R38, !P3 ;  /* 0x000000261f037207 */ /* 0x000fe20005800000 */
[----:B------:R-:W-:Y:S01]  /*5820*/  IMAD R4, R26, R7, RZ ;  /* 0x000000071a047224 */ /* 0x000fe200078e02ff */
[C---:B------:R-:W-:Y:S01]  /*5830*/  ISETP.GE.AND P0, PT, R5.reuse, R2, PT ;  /* 0x000000020500720c */ /* 0x040fe20003f06270 */
[----:B------:R-:W-:Y:S03]  /*5840*/  IMAD.HI.U32 R6, R5, R22, RZ ;  /* 0x0000001605067227 */ /* 0x000fe600078e00ff */
[----:B------:R-:W-:Y:S01]  /*5850*/  ISETP.GE.OR P0, PT, R3, R4, P0 ;  /* 0x000000040300720c */ /* 0x000fe20000706670 */
[----:B------:R-:W-:Y:S01]  /*5860*/  IMAD.MOV R4, RZ, RZ, -R3 ;  /* 0x000000ffff047224 */ /* 0x000fe200078e0a03 */
[-C--:B------:R-:W-:Y:S03]  /*5870*/  SHF.R.U32.HI R6, RZ, R23.reuse, R6 ;  /* 0x00000017ff067219 */ /* 0x080fe60000011606 */
[----:B------:R-:W-:Y:S01]  /*5880*/  IMAD R31, R28, R4, R31 ;  /* 0x000000041c1f7224 */ /* 0x000fe200078e021f */
[----:B------:R-:W-:Y:S05]  /*5890*/  SEL R15, R5, R6, !P2 ;  /* 0x00000006050f7207 */ /* 0x000fea0005000000 */
[----:B------:R-:W-:Y:S02]  /*58a0*/  IMAD.MOV R6, RZ, RZ, -R15 ;  /* 0x000000ffff067224 */ /* 0x000fe400078e0a0f */
[C---:B------:R-:W-:Y:S04]  /*58b0*/  @!P0 IMAD.HI.U32 R2, R3.reuse, R22, RZ ;  /* 0x0000001603028227 */ /* 0x040fe800078e00ff */
[----:B------:R-:W-:Y:S01]  /*58c0*/  IMAD R6, R26, R6, R5 ;  /* 0x000000061a067224 */ /* 0x000fe200078e0205 */
[----:B------:R-:W-:Y:S04]  /*58d0*/  @!P0 SHF.R.U32.HI R2, RZ, R23, R2 ;  /* 0x00000017ff028219 */ /* 0x000fe80000011602 */
[----:B------:R-:W-:Y:S02]  /*58e0*/  @!P0 SEL R0, R3, R2, !P2 ;  /* 0x0000000203008207 */ /* 0x000fe40005000000 */
[----:B------:R-:W-:Y:S02]  /*58f0*/  IADD3 R2, PT, PT, -R5, RZ, RZ ;  /* 0x000000ff05027210 */ /* 0x000fe40007ffe1ff */
[----:B------:R-:W-:Y:S01]  /*5900*/  @!P0 IADD3 R8, PT, PT, R15, -R0, RZ ;  /* 0x800000000f088210 */ /* 0x000fe20007ffe0ff */
[----:B------:R-:W-:Y:S02]  /*5910*/  @!P0 IMAD R0, R7, R6, R0 ;  /* 0x0000000607008224 */ /* 0x000fe400078e0200 */
[----:B------:R-:W-:Y:S02]  /*5920*/  IMAD R29, R24, R2, R29 ;  /* 0x00000002181d7224 */ /* 0x000fe400078e021d */
[----:B------:R-:W-:Y:S02]  /*5930*/  @!P0 IMAD R5, R8, R26, R3 ;  /* 0x0000001a08058224 */ /* 0x000fe400078e0203 */
[----:B------:R-:W-:Y:S04]  /*5940*/  @!P0 IMAD.MOV.U32 R3, RZ, RZ, R0 ;  /* 0x000000ffff038224 */ /* 0x000fe800078e0000 */
[----:B------:R-:W-:Y:S02]  /*5950*/  IMAD R31, R3, R28, R31 ;  /* 0x0000001c031f7224 */ /* 0x000fe400078e021f */
[----:B------:R-:W-:Y:S07]  /*5960*/  IMAD R29, R5, R24, R29 ;  /* 0x00000018051d7224 */ /* 0x000fee00078e021d */
.L_x_101:
[----:B-1----:R-:W-:Y:S01]  /*5970*/  @!P1 ISETP.NE.AND P0, PT, R10, 0x1, PT ;  /* 0x000000010a00980c */ /* 0x002fe20003f05270 */
[----:B------:R-:W-:Y:S01]  /*5980*/  @!P1 IMAD.HI.U32 R3, R29, R11, RZ ;  /* 0x0000000b1d039227 */ /* 0x000fe200078e00ff */
[----:B------:R-:W-:Y:S01]  /*5990*/  R2UR UR42, R21 ;  /* 0x00000000152a72ca */ /* 0x000fe200000e0000 */
[----:B------:R-:W-:Y:S01]  /*59a0*/  BSSY.RECONVERGENT B6, `(.L_x_102) ;  /* 0x0000031000067945 */ /* 0x000fe20003800200 */
[----:B------:R-:W-:Y:S01]  /*59b0*/  R2UR UR41, R20 ;  /* 0x00000000142972ca */ /* 0x000fe200000e0000 */
[----:B------:R-:W-:Y:S01]  /*59c0*/  @!P1 IMAD.HI.U32 R0, R31, R12, RZ ;  /* 0x0000000c1f009227 */ /* 0x000fe200078e00ff */
[----:B------:R-:W-:Y:S02]  /*59d0*/  @!P1 SHF.R.U32.HI R2, RZ, R14, R3 ;  /* 0x0000000eff029219 */ /* 0x000fe40000011603 */
[----:B------:R-:W-:Y:S01]  /*59e0*/  @!P1 ISETP.NE.AND P2, PT, R9, 0x1, PT ;  /* 0x000000010900980c */ /* 0x000fe20003f45270 */
[----:B------:R-:W-:Y:S01]  /*59f0*/  VIADD R85, R85, 0x1 ;  /* 0x0000000155557836 */ /* 0x000fe20000000000 */
[----:B------:R-:W-:Y:S02]  /*5a00*/  @!P1 SEL R2, R29, R2, !P0 ;  /* 0x000000021d029207 */ /* 0x000fe40004000000 */
[----:B------:R-:W-:Y:S02]  /*5a10*/  @!P1 SHF.R.U32.HI R0, RZ, R13, R0 ;  /* 0x0000000dff009219 */ /* 0x000fe40000011600 */
[----:B------:R-:W-:Y:S01]  /*5a20*/  LOP3.LUT P0, RZ, R73, 0x1b0, RZ, 0xc0, !PT ;  /* 0x000001b049ff7812 */ /* 0x000fe2000780c0ff */
[----:B------:R-:W-:Y:S01]  /*5a30*/  USHF.L.U32 UR42, UR42, 0x6, URZ ;  /* 0x000000062a2a7899 */ /* 0x000fe200080006ff */
[----:B------:R-:W-:Y:S01]  /*5a40*/  @!P1 SEL R3, R31, R0, !P2 ;  /* 0x000000001f039207 */ /* 0x000fe20005000000 */
[----:B------:R-:W-:Y:S01]  /*5a50*/  USHF.L.U32 UR41, UR41, 0x7, URZ ;  /* 0x0000000729297899 */ /* 0x000fe200080006ff */
[----:B------:R-:W-:Y:S03]  /*5a60*/  @P4 SHF.R.U32.HI R74, RZ, 0x10, R17 ;  /* 0x00000010ff4a4819 */ /* 0x000fe60000011611 */
[----:B------:R-:W-:Y:S02]  /*5a70*/  @!P1 IMAD.IADD R0, R2, 0x1, -R3 ;  /* 0x0000000102009824 */ /* 0x000fe400078e0a03 */
[----:B------:R-:W-:Y:S02]  /*5a80*/  @!P1 IMAD.IADD R2, R3, 0x1, -R2 ;  /* 0x0000000103029824 */ /* 0x000fe400078e0a02 */
[----:B------:R-:W-:Y:S02]  /*5a90*/  @!P1 IMAD R31, R0, R9, R31 ;  /* 0x00000009001f9224 */ /* 0x000fe400078e021f */
[----:B------:R-:W-:Y:S01]  /*5aa0*/  @!P1 IMAD R29, R2, R10, R29 ;  /* 0x0000000a021d9224 */ /* 0x000fe200078e021d */
[----:B------:R-:W-:Y:S06]  /*5ab0*/  @!P0 BRA `(.L_x_103) ;  /* 0x00000000007c8947 */ /* 0x000fec0003800000 */
[----:B------:R-:W1:Y:S01]  /*5ac0*/  LDCU.64 UR8, c[0x4][0x80] ;  /* 0x01001000ff0877ac */ /* 0x000e620008000a00 */
[----:B------:R-:W-:Y:S01]  /*5ad0*/  MOV R2, 0x0 ;  /* 0x0000000000027802 */ /* 0x000fe20000000f00 */
[----:B------:R-:W-:Y:S02]  /*5ae0*/  HFMA2 R12, -RZ, RZ, 0, 5.9604644775390625e-08 ;  /* 0x00000001ff0c7431 */ /* 0x000fe400000001ff */
[----:B------:R-:W-:Y:S01]  /*5af0*/  IMAD.MOV.U32 R8, RZ, RZ, 0x70 ;  /* 0x00000070ff087424 */ /* 0x000fe200078e00ff */
[----:B------:R2:W3:Y:S01]  /*5b00*/  LDC.64 R14, c[0x4][R2] ;  /* 0x01000000020e7b82 */ /* 0x0004e20000000a00 */
[----:B------:R-:W4:Y:S01]  /*5b10*/  LDCU.64 UR6, c[0x4][0x88] ;  /* 0x01001100ff0677ac */ /* 0x000f220008000a00 */
[----:B------:R-:W-:Y:S01]  /*5b20*/  IMAD.MOV.U32 R13, RZ, RZ, RZ ;  /* 0x000000ffff0d7224 */ /* 0x000fe200078e00ff */
[----:B------:R-:W2:Y:S01]  /*5b30*/  LDCU.64 UR4, c[0x4][0x8] ;  /* 0x01000100ff0477ac */ /* 0x000ea20008000a00 */
[----:B-1----:R-:W-:Y:S01]  /*5b40*/  MOV R5, UR9 ;  /* 0x0000000900057c02 */ /* 0x002fe20008000f00 */
[----:B------:R-:W-:Y:S01]  /*5b50*/  IMAD.U32 R4, RZ, RZ, UR8 ;  /* 0x00000008ff047e24 */ /* 0x000fe2000f8e00ff */
[----:B----4-:R-:W-:Y:S01]  /*5b60*/  MOV R7, UR7 ;  /* 0x0000000700077c02 */ /* 0x010fe20008000f00 */
[----:B------:R-:W-:Y:S01]  /*5b70*/  IMAD.U32 R6, RZ, RZ, UR6 ;  /* 0x00000006ff067e24 */ /* 0x000fe2000f8e00ff */
[----:B--2---:R-:W-:Y:S01]  /*5b80*/  MOV R11, UR5 ;  /* 0x00000005000b7c02 */ /* 0x004fe20008000f00 */
[----:B------:R-:W-:Y:S02]  /*5b90*/  IMAD.U32 R10, RZ, RZ, UR4 ;  /* 0x00000004ff0a7e24 */ /* 0x000fe4000f8e00ff */
[----:B------:R-:W-:Y:S07]  /*5ba0*/  LEPC R20, `(.L_x_104) ;  /* 0x000000001014794e */ /* 0x000fee0000000000 */
[----:B---3-5:R-:W-:Y:S05]  /*5bb0*/  CALL.ABS.NOINC R14 ;  /* 0x000000000e007343 */ /* 0x028fea0003c00000 */
.L_x_104:
[----:B------:R-:W1:Y:S01]  /*5bc0*/  LDCU.64 UR8, c[0x4][0x80] ;  /* 0x01001000ff0877ac */ /* 0x000e620008000a00 */
[----:B------:R-:W2:Y:S01]  /*5bd0*/  LDC.64 R2, c[0x4][R2] ;  /* 0x0100000002027b82 */ /* 0x000ea20000000a00 */
[----:B------:R-:W-:Y:S02]  /*5be0*/  HFMA2 R12, -RZ, RZ, 0, 5.9604644775390625e-08 ;  /* 0x00000001ff0c7431 */ /* 0x000fe400000001ff */
[----:B------:R-:W-:Y:S02]  /*5bf0*/  IMAD.MOV.U32 R8, RZ, RZ, 0x70 ;  /* 0x00000070ff087424 */ /* 0x000fe400078e00ff */
[----:B------:R-:W-:Y:S01]  /*5c00*/  IMAD.MOV.U32 R13, RZ, RZ, RZ ;  /* 0x000000ffff0d7224 */ /* 0x000fe200078e00ff */
[----:B------:R-:W3:Y:S01]  /*5c10*/  LDCU.64 UR6, c[0x4][0x88] ;  /* 0x01001100ff0677ac */ /* 0x000ee20008000a00 */
[----:B------:R-:W4:Y:S01]  /*5c20*/  LDCU.64 UR4, c[0x4][0x8] ;  /* 0x01000100ff0477ac */ /* 0x000f220008000a00 */
[----:B-1----:R-:W-:Y:S02]  /*5c30*/  MOV R4, UR8 ;  /* 0x0000000800047c02 */ /* 0x002fe40008000f00 */
[----:B------:R-:W-:Y:S02]  /*5c40*/  MOV R5, UR9 ;  /* 0x0000000900057c02 */ /* 0x000fe40008000f00 */
[----:B---3--:R-:W-:Y:S01]  /*5c50*/  MOV R7, UR7 ;  /* 0x0000000700077c02 */ /* 0x008fe20008000f00 */
[----:B------:R-:W-:Y:S01]  /*5c60*/  IMAD.U32 R6, RZ, RZ, UR6 ;  /* 0x00000006ff067e24 */ /* 0x000fe2000f8e00ff */
[----:B----4-:R-:W-:Y:S01]  /*5c70*/  MOV R11, UR5 ;  /* 0x00000005000b7c02 */ /* 0x010fe20008000f00 */
[----:B------:R-:W-:Y:S02]  /*5c80*/  IMAD.U32 R10, RZ, RZ, UR4 ;  /* 0x00000004ff0a7e24 */ /* 0x000fe4000f8e00ff */
[----:B------:R-:W-:Y:S07]  /*5c90*/  LEPC R20, `(.L_x_103) ;  /* 0x000000001014794e */ /* 0x000fee0000000000 */
[----:B--2---:R-:W-:Y:S05]  /*5ca0*/  CALL.ABS.NOINC R2 ;  /* 0x0000000002007343 */ /* 0x004fea0003c00000 */
.L_x_103:
[----:B------:R-:W-:Y:S05]  /*5cb0*/  BSYNC.RECONVERGENT B6 ;  /* 0x0000000000067941 */ /* 0x000fea0003800200 */
.L_x_102:
[----:B------:R-:W-:Y:S01]  /*5cc0*/  ISETP.NE.U32.AND P4, PT, R62, RZ, PT ;  /* 0x000000ff3e00720c */ /* 0x000fe20003f85070 */
[----:B------:R-:W-:Y:S01]  /*5cd0*/  UISETP.NE.AND UP2, UPT, UR50, URZ, UPT ;  /* 0x000000ff3200728c */ /* 0x000fe2000bf45270 */
[----:B------:R-:W-:Y:S01]  /*5ce0*/  ISETP.NE.U32.AND P2, PT, RZ, UR38, PT ;  /* 0x00000026ff007c0c */ /* 0x000fe2000bf45070 */
[----:B------:R-:W-:Y:S01]  /*5cf0*/  UISETP.NE.U32.AND UP1, UPT, UR44, URZ, UPT ;  /* 0x000000ff2c00728c */ /* 0x000fe2000bf25070 */
[----:B------:R-:W-:Y:S01]  /*5d00*/  ISETP.NE.AND.EX P4, PT, R63, RZ, PT, P4 ;  /* 0x000000ff3f00720c */ /* 0x000fe20003f85340 */
[----:B------:R-:W-:Y:S01]  /*5d10*/  UPLOP3.LUT UP0, UPT, UPT, UPT, UPT, 0x40, 0x4 ;  /* 0x000000000004789c */ /* 0x000fe20003f0e870 */
[----:B------:R-:W-:Y:S01]  /*5d20*/  ISETP.NE.AND.EX P2, PT, RZ, UR39, PT, P2 ;  /* 0x00000027ff007c0c */ /* 0x000fe2000bf45320 */
[----:B------:R-:W-:Y:S01]  /*5d30*/  UISETP.NE.AND.EX UP1, UPT, UR45, URZ, UPT, UP1 ;  /* 0x000000ff2d00728c */ /* 0x000fe2000bf25310 */
[----:B------:R-:W-:Y:S04]  /*5d40*/  PLOP3.LUT P1, PT, PT, PT, UP2, 0x80, 0x8 ;  /* 0x000000000008781c */ /* 0x000fe80003f2f028 */
[----:B------:R-:W-:Y:S06]  /*5d50*/  @UP2 UPLOP3.LUT UP0, UPT, UPT, UPT, UP1, 0x80, 0x8 ;  /* 0x000000000008289c */ /* 0x000fec0003f0f010 */
[----:B------:R-:W-:Y:S01]  /*5d60*/  PLOP3.LUT P0, PT, PT, PT, UP0, 0x80, 0x8 ;  /* 0x000000000008781c */ /* 0x000fe20003f0f008 */
[----:B------:R-:W-:Y:S01]  /*5d70*/  @!UPT UIADD3 URZ, UPT, UPT, URZ, URZ, URZ ;  /* 0x000000fffffff290 */ /* 0x000fe2000fffe0ff */
[----:B------:R-:W-:Y:S11]  /*5d80*/  BRA.U !UP1, `(.L_x_105) ;  /* 0x0000000109387547 */ /* 0x000ff6000b800000 */
[----:B------:R-:W-:Y:S01]  /*5d90*/  UISETP.NE.U32.AND UP0, UPT, UR38, URZ, UPT ;  /* 0x000000ff2600728c */ /* 0x000fe2000bf05070 */
[----:B------:R-:W-:Y:S02]  /*5da0*/  HFMA2 R0, -RZ, RZ, 0, 5.9604644775390625e-08 ;  /* 0x00000001ff007431 */ /* 0x000fe400000001ff */
[----:B------:R-:W-:Y:S01]  /*5db0*/  IMAD.MOV.U32 R67, RZ, RZ, 0x1 ;  /* 0x00000001ff437424 */ /* 0x000fe200078e00ff */
[----:B------:R-:W-:Y:S06]  /*5dc0*/  UISETP.NE.AND.EX UP0, UPT, UR39, URZ, UPT, UP0 ;  /* 0x000000ff2700728c */ /* 0x000fec000bf05300 */
[----:B------:R-:W-:Y:S05]  /*5dd0*/  PLOP3.LUT P3, PT, PT, PT, UP0, 0x80, 0x8 ;  /* 0x000000000008781c */ /* 0x000fea0003f6f008 */
[----:B------:R-:W1:Y:S01]  /*5de0*/  @UP0 LDCU.64 UR6, c[0x0][0x888] ;  /* 0x00011100ff0607ac */ /* 0x000e620008000a00 */
[----:B------:R-:W-:Y:S07]  /*5df0*/  @UP0 UIMAD UR4, UR36, UR44, URZ ;  /* 0x0000002c240402a4 */ /* 0x000fee000f8e02ff */
[----:B------:R-:W-:Y:S01]  /*5e00*/  @!P3 PRMT R67, R0, 0x7610, R67 ;  /* 0x000076100043b816 */ /* 0x000fe20000000043 */
[----:B-1----:R-:W-:Y:S03]  /*5e10*/  @UP0 UIMAD.WIDE UR6, UR4, 0x4, UR6 ;  /* 0x00000004040608a5 */ /* 0x002fe6000f8e0206 */
[----:B------:R-:W1:Y:S03]  /*5e20*/  @!UP0 LDCU UR4, c[0x0][0x880] ;  /* 0x00011000ff0487ac */ /* 0x000e660008000800 */
[----:B------:R-:W-:Y:S01]  /*5e30*/  IMAD.U32 R2, RZ, RZ, UR6 ;  /* 0x00000006ff027e24 */ /* 0x000fe2000f8e00ff */
[----:B------:R-:W-:Y:S05]  /*5e40*/  MOV R3, UR7 ;  /* 0x0000000700037c02 */ /* 0x000fea0008000f00 */
[----:B-----5:R2:W5:Y:S02]  /*5e50*/  @P3 LDG.E R35, desc[UR46][R2.64] ;  /* 0x0000002e02233981 */ /* 0x020564000c1e1900 */
[----:B-12---:R-:W-:Y:S02]  /*5e60*/  @!P3 IMAD.U32 R35, RZ, RZ, UR4 ;  /* 0x00000004ff23be24 */ /* 0x006fe4000f8e00ff */
.L_x_105:
[----:B------:R-:W-:Y:S05]  /*5e70*/  @!P4 BRA `(.L_x_106) ;  /* 0x000000000020c947 */ /* 0x000fea0003800000 */
[----:B------:R-:W-:Y:S04]  /*5e80*/  ISETP.NE.U32.AND P3, PT, R60, RZ, PT ;  /* 0x000000ff3c00720c */ /* 0x000fe80003f65070 */
[----:B------:R-:W-:Y:S11]  /*5e90*/  ISETP.NE.AND.EX P3, PT, R61, RZ, PT, P3 ;  /* 0x000000ff3d00720c */ /* 0x000ff60003f65330 */
[----:B------:R-:W-:Y:S02]  /*5ea0*/  @!UPT UIADD3 URZ, UPT, UPT, URZ, URZ, URZ ;  /* 0x000000fffffff290 */ /* 0x000fe4000fffe0ff */
[----:B------:R-:W1:Y:S01]  /*5eb0*/  @P3 LDC.64 R2, c[0x0][0x8a8] ;  /* 0x00022a00ff023b82 */ /* 0x000e620000000a00 */
[----:B------:R-:W-:Y:S04]  /*5ec0*/  @P3 IMAD R0, R62, UR36, RZ ;  /* 0x000000243e003c24 */ /* 0x000fe8000f8e02ff */
[----:B-1----:R-:W-:Y:S05]  /*5ed0*/  @P3 IMAD.WIDE R2, R0, 0x4, R2 ;  /* 0x0000000400023825 */ /* 0x002fea00078e0202 */
[----:B-----5:R1:W5:Y:S02]  /*5ee0*/  @P3 LDG.E R32, desc[UR46][R2.64] ;  /* 0x0000002e02203981 */ /* 0x020364000c1e1900 */
[----:B-1----:R-:W2:Y:S02]  /*5ef0*/  @!P3 LDC R32, c[0x0][0x8a0] ;  /* 0x00022800ff20bb82 */ /* 0x002ea40000000800 */
.L_x_106:
[----:B-----5:R-:W-:Y:S01]  /*5f00*/  FSETP.NEU.AND P3, PT, R35, RZ, PT ;  /* 0x000000ff2300720b */ /* 0x020fe20003f6d000 */
[----:B------:R-:W-:Y:S01]  /*5f10*/  BSSY B1, `(.L_x_107) ;  /* 0x0000039000017945 */ /* 0x000fe20003800000 */
[----:B------:R-:W-:Y:S01]  /*5f20*/  SEL R5, RZ, 0xffffffff, P2 ;  /* 0xffffffffff057807 */ /* 0x000fe20001000000 */
[----:B------:R-:W-:Y:S01]  /*5f30*/  IMAD.MOV.U32 R89, RZ, RZ, 0x1 ;  /* 0x00000001ff597424 */ /* 0x000fe200078e00ff */
[----:B------:R-:W-:Y:S01]  /*5f40*/  @P1 LOP3.LUT P2, RZ, R67, 0xff, RZ, 0xc0, !PT ;  /* 0x000000ff43ff1812 */ /* 0x000fe2000784c0ff */
[C---:B------:R-:W-:Y:S01]  /*5f50*/  IMAD R34, R30.reuse, 0x40, R33 ;  /* 0x000000401e227824 */ /* 0x040fe200078e0221 */
[----:B------:R-:W-:Y:S01]  /*5f60*/  @P1 SEL R0, RZ, 0xffffffff, P3 ;  /* 0xffffffffff001807 */ /* 0x000fe20001800000 */
[----:B------:R-:W-:Y:S01]  /*5f70*/  IMAD R86, R81, -0x10, R79 ;  /* 0xfffffff051567824 */ /* 0x000fe200078e024f */
[----:B------:R-:W-:Y:S01]  /*5f80*/  LOP3.LUT R77, R77, 0x1, RZ, 0x3c, !PT ;  /* 0x000000014d4d7812 */ /* 0x000fe200078e3cff */
[----:B------:R-:W-:Y:S01]  /*5f90*/  IMAD.MOV.U32 R43, RZ, RZ, RZ ;  /* 0x000000ffff2b7224 */ /* 0x000fe200078e00ff */
[----:B------:R-:W-:Y:S02]  /*5fa0*/  @P0 SEL R0, R5, R0, !P2 ;  /* 0x0000000005000207 */ /* 0x000fe40005000000 */
[----:B------:R-:W-:Y:S02]  /*5fb0*/  CS2R R46, SRZ ;  /* 0x00000000002e7805 */ /* 0x000fe4000001ff00 */
[----:B------:R-:W-:Y:S02]  /*5fc0*/  LEA R88, R30, UR48, 0x3 ;  /* 0x000000301e587c11 */ /* 0x000fe4000f8e18ff */
[----:B------:R-:W-:Y:S02]  /*5fd0*/  CS2R R44, SRZ ;  /* 0x00000000002c7805 */ /* 0x000fe4000001ff00 */
[----:B------:R-:W-:Y:S02]  /*5fe0*/  @P1 LOP3.LUT R0, R0, 0x1, RZ, 0xc0, !PT ;  /* 0x0000000100001812 */ /* 0x000fe400078ec0ff */
[----:B------:R-:W-:Y:S02]  /*5ff0*/  CS2R R50, SRZ ;  /* 0x0000000000327805 */ /* 0x000fe4000001ff00 */
[----:B------:R-:W-:Y:S02]  /*6000*/  SHF.L.U32 R3, R76, 0x1f, RZ ;  /* 0x0000001f4c037819 */ /* 0x000fe400000006ff */
[----:B------:R-:W-:Y:S02]  /*6010*/  CS2R R48, SRZ ;  /* 0x0000000000307805 */ /* 0x000fe4000001ff00 */
[----:B------:R-:W-:Y:S02]  /*6020*/  ISETP.NE.U32.OR P5, PT, R0, 0x1, !P1 ;  /* 0x000000010000780c */ /* 0x000fe40004fa5470 */
[----:B------:R-:W-:Y:S02]  /*6030*/  CS2R R54, SRZ ;  /* 0x0000000000367805 */ /* 0x000fe4000001ff00 */
[----:B------:R-:W-:Y:S02]  /*6040*/  PLOP3.LUT P2, PT, PT, PT, UP1, 0x80, 0x8 ;  /* 0x000000000008781c */ /* 0x000fe40003f4f018 */
[----:B------:R-:W-:Y:S02]  /*6050*/  CS2R R52, SRZ ;  /* 0x0000000000347805 */ /* 0x000fe4000001ff00 */
[----:B------:R-:W-:Y:S02]  /*6060*/  LOP3.LUT P4, R84, R67, 0xff, RZ, 0xc0, !PT ;  /* 0x000000ff43547812 */ /* 0x000fe4000788c0ff */
[----:B------:R-:W-:Y:S02]  /*6070*/  CS2R R58, SRZ ;  /* 0x00000000003a7805 */ /* 0x000fe4000001ff00 */
[----:B------:R-:W-:Y:S02]  /*6080*/  SEL R0, RZ, 0xffffffff, P3 ;  /* 0xffffffffff007807 */ /* 0x000fe40001800000 */
[----:B------:R-:W-:Y:S02]  /*6090*/  CS2R R56, SRZ ;  /* 0x0000000000387805 */ /* 0x000fe4000001ff00 */
[----:B------:R-:W-:Y:S02]  /*60a0*/  P2R R87, PR, RZ, 0x20 ;  /* 0x00000020ff577803 */ /* 0x000fe40000000000 */
[----:B------:R-:W-:Y:S02]  /*60b0*/  @P5 SHF.L.U32 R2, R77, 0x1f, RZ ;  /* 0x0000001f4d025819 */ /* 0x000fe400000006ff */
[----:B------:R-:W-:Y:S02]  /*60c0*/  @P2 SEL R0, R5, R0, !P4 ;  /* 0x0000000005002207 */ /* 0x000fe40006000000 */
[----:B------:R-:W1:Y:S02]  /*60d0*/  @P5 SYNCS.PHASECHK.TRANS64.TRYWAIT P1, [UR48+0x30], R2 ;  /* 0x00003002ff0055a7 */ /* 0x000e640008021130 */
[----:B------:R-:W-:Y:S04]  /*60e0*/  LOP3.LUT R0, R0, 0x1, RZ, 0xc0, !PT ;  /* 0x0000000100007812 */ /* 0x000fe800078ec0ff */
[----:B------:R-:W-:Y:S04]  /*60f0*/  ISETP.NE.U32.AND P2, PT, R0, 0x1, PT ;  /* 0x000000010000780c */ /* 0x000fe80003f45070 */
[----:B------:R-:W-:Y:S01]  /*6100*/  P2R R90, PR, RZ, 0x4 ;  /* 0x00000004ff5a7803 */ /* 0x000fe20000000000 */
[----:B------:R3:W4:Y:S01]  /*6110*/  SYNCS.PHASECHK.TRANS64.TRYWAIT P0, [R88+URZ+0xa0], R3 ;  /* 0x0000a003580075a7 */ /* 0x00072200080011ff */
[----:B-1----:R-:W-:Y:S01]  /*6120*/  @P5 SEL R89, RZ, 0x1, !P1 ;  /* 0x00000001ff595807 */ /* 0x002fe20004800000 */
[----:B---3--:R-:W-:Y:S06]  /*6130*/  @!P5 BRA `(.L_x_108) ;  /* 0x000000000058d947 */ /* 0x008fec0003800000 */
[----:B------:R-:W-:Y:S01]  /*6140*/  IMAD.MOV.U32 R47, RZ, RZ, RZ ;  /* 0x000000ffff2f7224 */ /* 0x000fe200078e00ff */
[----:B------:R-:W-:Y:S01]  /*6150*/  ISETP.NE.AND P1, PT, R89, RZ, PT ;  /* 0x000000ff5900720c */ /* 0x000fe20003f25270 */
[----:B------:R-:W-:Y:S01]  /*6160*/  BSSY B0, `(.L_x_109) ;  /* 0x000000c000007945 */ /* 0x000fe20003800000 */
[----:B------:R-:W-:Y:S02]  /*6170*/  CS2R R58, SRZ ;  /* 0x00000000003a7805 */ /* 0x000fe4000001ff00 */
[----:B------:R-:W-:Y:S02]  /*6180*/  CS2R R56, SRZ ;  /* 0x0000000000387805 */ /* 0x000fe4000001ff00 */
[----:B------:R-:W-:Y:S02]  /*6190*/  CS2R R54, SRZ ;  /* 0x0000000000367805 */ /* 0x000fe4000001ff00 */
[----:B------:R-:W-:Y:S02]  /*61a0*/  CS2R R52, SRZ ;  /* 0x0000000000347805 */ /* 0x000fe4000001ff00 */
[----:B------:R-:W-:Y:S02]  /*61b0*/  CS2R R50, SRZ ;  /* 0x0000000000327805 */ /* 0x000fe4000001ff00 */
[----:B------:R-:W-:Y:S02]  /*61c0*/  CS2R R48, SRZ ;  /* 0x0000000000307805 */ /* 0x000fe4000001ff00 */
[----:B------:R-:W-:Y:S01]  /*61d0*/  CS2R R44, SRZ ;  /* 0x00000000002c7805 */ /* 0x000fe2000001ff00 */
[----:B------:R-:W-:Y:S06]  /*61e0*/  @P1 BRA `(.L_x_110) ;  /* 0x00000000000c1947 */ /* 0x000fec0003800000 */
[----:B------:R-:W-:Y:S04]  /*61f0*/  SHF.L.U32 R5, R77, 0x1f, RZ ;  /* 0x0000001f4d057819 */ /* 0x000fe800000006ff */
[----:B------:R-:W1:Y:S02]  /*6200*/  SYNCS.PHASECHK.TRANS64.TRYWAIT P1, [UR48+0x30], R5 ;  /* 0x00003005ff0075a7 */ /* 0x000e640008021130 */
[----:B-1----:R-:W-:Y:S05]  /*6210*/  @!P1 BRA `(.L_x_111) ;  /* 0x0000003000e49947 */ /* 0x002fea0003800000 */
.L_x_110:
[----:B------:R-:W-:Y:S05]  /*6220*/  BSYNC B0 ;  /* 0x0000000000007941 */ /* 0x000fea0003800000 */
.L_x_109:
[----:B------:R-:W-:Y:S01]  /*6230*/  ISETP.NE.AND P1, PT, R90, RZ, PT ;  /* 0x000000ff5a00720c */ /* 0x000fe20003f25270 */
[----:B------:R-:W-:Y:S11]  /*6240*/  HFMA2 R43, -RZ, RZ, 0, 5.9604644775390625e-08 ;  /* 0x00000001ff2b7431 */ /* 0x000ff600000001ff */
[----:B------:R-:W-:Y:S01]  /*6250*/  @!UPT UIADD3 URZ, UPT, UPT, URZ, URZ, URZ ;  /* 0x000000fffffff290 */ /* 0x000fe2000fffe0ff */
[----:B------:R3:W1:Y:S04]  /*6260*/  @P1 LDS.128 R56, [R80] ;  /* 0x0000000050381984 */ /* 0x0006680000000c00 */
[----:B------:R3:W1:Y:S04]  /*6270*/  @P1 LDS.128 R52, [R79+0x10] ;  /* 0x000010004f341984 */ /* 0x0006680000000c00 */
[----:B------:R3:W1:Y:S04]  /*6280*/  @P1 LDS.128 R48, [R78+0x20] ;  /* 0x000020004e301984 */ /* 0x0006680000000c00 */
[----:B------:R3:W1:Y:S02]  /*6290*/  @P1 LDS.128 R44, [R86+0x30] ;  /* 0x00003000562c1984 */ /* 0x0006640000000c00 */
.L_x_108:
[----:B------:R-:W-:Y:S05]  /*62a0*/  BSYNC B1 ;  /* 0x0000000000017941 */ /* 0x000fea0003800000 */
.L_x_107:
[----:B-1----:R-:W-:Y:S04]  /*62b0*/  SHF.R.U32.HI R5, RZ, 0x15, R34 ;  /* 0x00000015ff057819 */ /* 0x002fe80000011622 */
[----:B------:R-:W-:Y:S01]  /*62c0*/  LOP3.LUT P1, RZ, R5, 0x3, R72, 0x48, !PT ;  /* 0x0000000305ff7812 */ /* 0x000fe20007824848 */
[----:B------:R-:W-:Y:S01]  /*62d0*/  @!UPT UIADD3 URZ, UPT, UPT, URZ, URZ, URZ ;  /* 0x000000fffffff290 */ /* 0x000fe2000fffe0ff */
[----:B----4-:R-:W-:Y:S11]  /*62e0*/  @P0 BRA `(.L_x_112) ;  /* 0x0000000000080947 */ /* 0x010ff60003800000 */
[----:B------:R-:W1:Y:S02]  /*62f0*/  SYNCS.PHASECHK.TRANS64.TRYWAIT P0, [R88+URZ+0xa0], R3 ;  /* 0x0000a003580075a7 */ /* 0x000e6400080011ff */
[----:B-1----:R-:W-:Y:S05]  /*6300*/  @!P0 BRA `(.L_x_113) ;  /* 0x0000003000c08947 */ /* 0x002fea0003800000 */
.L_x_112:
[----:B------:R-:W-:Y:S05]  /*6310*/  @!P1 BRA `(.L_x_114) ;  /* 0x0000000000409947 */ /* 0x000fea0003800000 */
[----:B------:R-:W4:Y:S01]  /*6320*/  LDCU.64 UR8, c[0x4][0x70] ;  /* 0x01000e00ff0877ac */ /* 0x000f220008000a00 */
[----:B-1----:R-:W-:Y:S01]  /*6330*/  MOV R3, 0x0 ;  /* 0x0000000000037802 */ /* 0x002fe20000000f00 */
[----:B------:R-:W-:Y:S02]  /*6340*/  HFMA2 R12, -RZ, RZ, 0, 5.9604644775390625e-08 ;  /* 0x00000001ff0c7431 */ /* 0x000fe400000001ff */
[----:B------:R-:W-:Y:S02]  /*6350*/  IMAD.MOV.U32 R8, RZ, RZ, 0x192 ;  /* 0x00000192ff087424 */ /* 0x000fe400078e00ff */
[----:B------:R-:W-:Y:S01]  /*6360*/  IMAD.MOV.U32 R13, RZ, RZ, RZ ;  /* 0x000000ffff0d7224 */ /* 0x000fe200078e00ff */
[----:B------:R-:W1:Y:S01]  /*6370*/  LDCU.64 UR6, c[0x4][0x78] ;  /* 0x01000f00ff0677ac */ /* 0x000e620008000a00 */
[----:B------:R-:W2:Y:S01]  /*6380*/  LDC.64 R2, c[0x4][R3] ;  /* 0x0100000003027b82 */ /* 0x000ea20000000a00 */
[----:B------:R-:W5:Y:S01]  /*6390*/  LDCU.64 UR4, c[0x4][0x10] ;  /* 0x01000200ff0477ac */ /* 0x000f620008000a00 */
[----:B----4-:R-:W-:Y:S01]  /*63a0*/  MOV R5, UR9 ;  /* 0x0000000900057c02 */ /* 0x010fe20008000f00 */
[----:B------:R-:W-:Y:S01]  /*63b0*/  IMAD.U32 R4, RZ, RZ, UR8 ;  /* 0x00000008ff047e24 */ /* 0x000fe2000f8e00ff */
[----:B-1----:R-:W-:Y:S01]  /*63c0*/  MOV R7, UR7 ;  /* 0x0000000700077c02 */ /* 0x002fe20008000f00 */
[----:B------:R-:W-:Y:S01]  /*63d0*/  IMAD.U32 R6, RZ, RZ, UR6 ;  /* 0x00000006ff067e24 */ /* 0x000fe2000f8e00ff */
[----:B-----5:R-:W-:Y:S01]  /*63e0*/  MOV R11, UR5 ;  /* 0x00000005000b7c02 */ /* 0x020fe20008000f00 */
[----:B------:R-:W-:Y:S02]  /*63f0*/  IMAD.U32 R10, RZ, RZ, UR4 ;  /* 0x00000004ff0a7e24 */ /* 0x000fe4000f8e00ff */
[----:B------:R-:W-:Y:S07]  /*6400*/  LEPC R20, `(.L_x_114) ;  /* 0x000000001014794e */ /* 0x000fee0000000000 */
[----:B--23--:R-:W-:Y:S05]  /*6410*/  CALL.ABS.NOINC R2 ;  /* 0x0000000002007343 */ /* 0x00cfea0003c00000 */
.L_x_114:
[----:B------:R-:W-:Y:S01]  /*6420*/  LOP3.LUT R20, R56, 0xffffe000, RZ, 0xc0, !PT ;  /* 0xffffe00038147812 */ /* 0x000fe200078ec0ff */
[----:B------:R-:W-:Y:S05]  /*6430*/  WARPSYNC.ALL ;  /* 0x0000000000007948 */ /* 0x000fea0003800000 */
[----:B------:R-:W-:Y:S01]  /*6440*/  R2UR UR4, R34 ;  /* 0x00000000220472ca */ /* 0x000fe200000e0000 */
[----:B------:R-:W-:Y:S01]  /*6450*/  BSSY.RECONVERGENT B0, `(.L_x_115) ;  /* 0x000005c000007945 */ /* 0x000fe20003800200 */
[----:B------:R-:W-:Y:S02]  /*6460*/  LOP3.LUT R21, R57, 0xffffe000, RZ, 0xc0, !PT ;  /* 0xffffe00039157812 */ /* 0x000fe400078ec0ff */
[----:B------:R-:W-:Y:S02]  /*6470*/  LOP3.LUT R40, R58, 0xffffe000, RZ, 0xc0, !PT ;  /* 0xffffe0003a287812 */ /* 0x000fe400078ec0ff */
[----:B------:R-:W-:Y:S02]  /*6480*/  LOP3.LUT R41, R52, 0xffffe000, RZ, 0xc0, !PT ;  /* 0xffffe00034297812 */ /* 0x000fe400078ec0ff */
[----:B------:R-:W-:Y:S05]  /*6490*/  ISETP.NE.AND P0, PT, R82, RZ, PT ;  /* 0x000000ff5200720c */ /* 0x000fea0003f05270 */
[----:B------:R-:W2:Y:S02]  /*64a0*/  LDTM.x16 R4, tmem[UR4] ;  /* 0x00000004000479ee */ /* 0x000ea40008240000 */
[C---:B--2---:R-:W-:Y:S01]  /*64b0*/  FMUL R0, R32.reuse, R4 ;  /* 0x0000000420007220 */ /* 0x044fe20000400000 */
[C---:B------:R-:W-:Y:S01]  /*64c0*/  FMUL R2, R32.reuse, R5 ;  /* 0x0000000520027220 */ /* 0x040fe20000400000 */
[C---:B-1----:R-:W-:Y:S01]  /*64d0*/  FMUL R3, R32.reuse, R6 ;  /* 0x0000000620037220 */ /* 0x042fe20000400000 */
[----:B------:R-:W-:Y:S01]  /*64e0*/  FMUL R7, R32, R7 ;  /* 0x0000000720077220 */ /* 0x000fe20000400000 */
[----:B------:R-:W-:Y:S01]  /*64f0*/  FFMA R36, R35, R20, R0 ;  /* 0x0000001423247223 */ /* 0x000fe20000000000 */
[----:B------:R-:W-:Y:S01]  /*6500*/  LOP3.LUT R20, R59, 0xffffe000, RZ, 0xc0, !PT ;  /* 0xffffe0003b147812 */ /* 0x000fe200078ec0ff */
[C---:B------:R-:W-:Y:S01]  /*6510*/  FFMA R37, R35.reuse, R21, R2 ;  /* 0x0000001523257223 */ /* 0x040fe20000000002 */
[----:B------:R-:W-:Y:S01]  /*6520*/  LOP3.LUT R21, R54, 0xffffe000, RZ, 0xc0, !PT ;  /* 0xffffe00036157812 */ /* 0x000fe200078ec0ff */
[----:B------:R-:W-:Y:S01]  /*6530*/  FFMA R38, R35, R40, R3 ;  /* 0x0000002823267223 */ /* 0x000fe20000000003 */
[----:B------:R-:W-:Y:S01]  /*6540*/  LOP3.LUT R40, R53, 0xffffe000, RZ, 0xc0, !PT ;  /* 0xffffe00035287812 */ /* 0x000fe200078ec0ff */
[----:B------:R-:W-:Y:S01]  /*6550*/  FFMA R39, R35, R20, R7 ;  /* 0x0000001423277223 */ /* 0x000fe20000000007 */
[----:B------:R-:W-:Y:S01]  /*6560*/  LOP3.LUT R20, R55, 0xffffe000, RZ, 0xc0, !PT ;  /* 0xffffe00037147812 */ /* 0x000fe200078ec0ff */
[C---:B------:R-:W-:Y:S01]  /*6570*/  FMUL R4, R32.reuse, R8 ;  /* 0x0000000820047220 */ /* 0x040fe20000400000 */
[----:B------:R-:W-:Y:S01]  /*6580*/  F2FP.TF32.F32.PACK_B R36, R36 ;  /* 0x00000024ff24723e */ /* 0x000fe200024050ff */
[C---:B------:R-:W-:Y:S01]  /*6590*/  FMUL R5, R32.reuse, R9 ;  /* 0x0000000920057220 */ /* 0x040fe20000400000 */
[----:B------:R-:W-:Y:S01]  /*65a0*/  F2FP.TF32.F32.PACK_B R37, R37 ;  /* 0x00000025ff25723e */ /* 0x000fe200024050ff */
[C---:B------:R-:W-:Y:S01]  /*65b0*/  FMUL R6, R32.reuse, R10 ;  /* 0x0000000a20067220 */ /* 0x040fe20000400000 */
[----:B------:R-:W-:Y:S01]  /*65c0*/  FMUL R11, R32, R11 ;  /* 0x0000000b200b7220 */ /* 0x000fe20000400000 */
[----:B------:R-:W-:Y:S01]  /*65d0*/  F2FP.TF32.F32.PACK_B R38, R38 ;  /* 0x00000026ff26723e */ /* 0x000fe200024050ff */
[C---:B------:R-:W-:Y:S01]  /*65e0*/  FFMA R4, R35.reuse, R41, R4 ;  /* 0x0000002923047223 */ /* 0x040fe20000000004 */
[----:B------:R-:W-:Y:S01]  /*65f0*/  F2FP.TF32.F32.PACK_B R39, R39 ;  /* 0x00000027ff27723e */ /* 0x000fe200024050ff */
[C---:B------:R-:W-:Y:S01]  /*6600*/  FFMA R5, R35.reuse, R40, R5 ;  /* 0x0000002823057223 */ /* 0x040fe20000000005 */
[C---:B------:R-:W-:Y:S01]  /*6610*/  FFMA R6, R35.reuse, R21, R6 ;  /* 0x0000001523067223 */ /* 0x040fe20000000006 */
[----:B------:R-:W-:Y:S01]  /*6620*/  FFMA R7, R35, R20, R11 ;  /* 0x0000001423077223 */ /* 0x000fe2000000000b */
[----:B------:R-:W-:Y:S01]  /*6630*/  LOP3.LUT R41, R48, 0xffffe000, RZ, 0xc0, !PT ;  /* 0xffffe00030297812 */ /* 0x000fe200078ec0ff */
[----:B------:R1:W-:Y:S01]  /*6640*/  STS.128 [R80], R36 ;  /* 0x0000002450007388 */ /* 0x0003e20000000c00 */
[----:B------:R-:W-:Y:S01]  /*6650*/  LOP3.LUT R40, R49, 0xffffe000, RZ, 0xc0, !PT ;  /* 0xffffe00031287812 */ /* 0x000fe200078ec0ff */
[C---:B------:R-:W-:Y:S01]  /*6660*/  FMUL R8, R32.reuse, R12 ;  /* 0x0000000c20087220 */ /* 0x040fe20000400000 */
[----:B------:R-:W-:Y:S01]  /*6670*/  FMUL R9, R32, R13 ;  /* 0x0000000d20097220 */ /* 0x000fe20000400000 */
[----:B------:R-:W-:Y:S01]  /*6680*/  LOP3.LUT R21, R50, 0xffffe000, RZ, 0xc0, !PT ;  /* 0xffffe00032157812 */ /* 0x000fe200078ec0ff */
[C---:B------:R-:W-:Y:S01]  /*6690*/  FMUL R10, R32.reuse, R14 ;  /* 0x0000000e200a7220 */ /* 0x040fe20000400000 */
[----:B------:R-:W-:Y:S01]  /*66a0*/  LOP3.LUT R20, R51, 0xffffe000, RZ, 0xc0, !PT ;  /* 0xffffe00033147812 */ /* 0x000fe200078ec0ff */
[----:B------:R-:W-:Y:S01]  /*66b0*/  FMUL R15, R32, R15 ;  /* 0x0000000f200f7220 */ /* 0x000fe20000400000 */
[----:B------:R-:W-:Y:S01]  /*66c0*/  F2FP.TF32.F32.PACK_B R4, R4 ;  /* 0x00000004ff04723e */ /* 0x000fe200024050ff */
[C---:B------:R-:W-:Y:S01]  /*66d0*/  FFMA R8, R35.reuse, R41, R8 ;  /* 0x0000002923087223 */ /* 0x040fe20000000008 */
[----:B------:R-:W-:Y:S01]  /*66e0*/  F2FP.TF32.F32.PACK_B R5, R5 ;  /* 0x00000005ff05723e */ /* 0x000fe200024050ff */
[C---:B------:R-:W-:Y:S01]  /*66f0*/  FFMA R9, R35.reuse, R40, R9 ;  /* 0x0000002823097223 */ /* 0x040fe20000000009 */
[----:B------:R-:W-:Y:S01]  /*6700*/  F2FP.TF32.F32.PACK_B R6, R6 ;  /* 0x00000006ff06723e */ /* 0x000fe200024050ff */
[C---:B------:R-:W-:Y:S01]  /*6710*/  FFMA R10, R35.reuse, R21, R10 ;  /* 0x00000015230a7223 */ /* 0x040fe2000000000a */
[----:B------:R-:W-:Y:S01]  /*6720*/  F2FP.TF32.F32.PACK_B R7, R7 ;  /* 0x00000007ff07723e */ /* 0x000fe200024050ff */
[----:B------:R-:W-:Y:S01]  /*6730*/  FFMA R11, R35, R20, R15 ;  /* 0x00000014230b7223 */ /* 0x000fe2000000000f */
[----:B------:R-:W-:Y:S01]  /*6740*/  LOP3.LUT R41, R44, 0xffffe000, RZ, 0xc0, !PT ;  /* 0xffffe0002c297812 */ /* 0x000fe200078ec0ff */
[C---:B------:R-:W-:Y:S01]  /*6750*/  FMUL R12, R32.reuse, R16 ;  /* 0x00000010200c7220 */ /* 0x040fe20000400000 */
[----:B------:R-:W-:Y:S01]  /*6760*/  LOP3.LUT R40, R45, 0xffffe000, RZ, 0xc0, !PT ;  /* 0xffffe0002d287812 */ /* 0x000fe200078ec0ff */
[----:B------:R1:W-:Y:S01]  /*6770*/  STS.128 [R79+0x10], R4 ;  /* 0x000010044f007388 */ /* 0x0003e20000000c00 */
        /* <DEDUP_REMOVED lines=13> */
[----:B------:R-:W-:Y:S02]  /*6850*/  F2FP.TF32.F32.PACK_B R12, R12 ;  /* 0x0000000cff0c723e */ /* 0x000fe400024050ff */
[----:B------:R-:W-:Y:S01]  /*6860*/  F2FP.TF32.F32.PACK_B R13, R13 ;  /* 0x0000000dff0d723e */ /* 0x000fe200024050ff */
[----:B------:R1:W-:Y:S01]  /*6870*/  STS.128 [R78+0x20], R8 ;  /* 0x000020084e007388 */ /* 0x0003e20000000c00 */
[----:B------:R-:W-:Y:S02]  /*6880*/  F2FP.TF32.F32.PACK_B R14, R14 ;  /* 0x0000000eff0e723e */ /* 0x000fe400024050ff */
[----:B------:R-:W-:Y:S05]  /*6890*/  F2FP.TF32.F32.PACK_B R15, R15 ;  /* 0x0000000fff0f723e */ /* 0x000fea00024050ff */
[----:B------:R1:W-:Y:S01]  /*68a0*/  STS.128 [R86+0x30], R12 ;  /* 0x0000300c56007388 */ /* 0x0003e20000000c00 */
[----:B------:R-:W-:Y:S01]  /*68b0*/  @!PT LDS RZ, [RZ] ;  /* 0x00000000fffff984 */ /* 0x000fe20000000800 */
[----:B------:R-:W-:Y:S01]  /*68c0*/  @!PT LDS RZ, [RZ] ;  /* 0x00000000fffff984 */ /* 0x000fe20000000800 */
[----:B------:R-:W-:Y:S01]  /*68d0*/  @!PT LDS RZ, [RZ] ;  /* 0x00000000fffff984 */ /* 0x000fe20000000800 */
[----:B------:R-:W-:Y:S01]  /*68e0*/  @!PT LDS RZ, [RZ] ;  /* 0x00000000fffff984 */ /* 0x000fe20000000800 */
[----:B------:R2:W-:Y:S07]  /*68f0*/  MEMBAR.ALL.CTA ;  /* 0x0000000000007992 */ /* 0x0005ee0000008000 */
[----:B--2---:R-:W2:Y:S02]  /*6900*/  FENCE.VIEW.ASYNC.S ;  /* 0x00000000000073c6 */ /* 0x004ea40000000000 */
[----:B--2---:R-:W-:Y:S06]  /*6910*/  BAR.SYNC.DEFER_BLOCKING 0x1, 0x80 ;  /* 0x0042000000007b1d */ /* 0x004fec0000010000 */
[----:B------:R-:W-:Y:S05]  /*6920*/  @P0 BRA `(.L_x_116) ;  /* 0x0000000000380947 */ /* 0x000fea0003800000 */
[----:B------:R-:W-:Y:S02]  /*6930*/  UIADD3 UR4, UPT, UPT, UR48, 0x200, URZ ;  /* 0x0000020030047890 */ /* 0x000fe4000fffe0ff */
[----:B------:R-:W-:Y:S01]  /*6940*/  UIADD3 UR8, UP0, UPT, UR52, 0x680, URZ ;  /* 0x0000068034087890 */ /* 0x000fe2000ff1e0ff */
[----:B------:R-:W-:Y:S01]  /*6950*/  UMOV UR43, UR36 ;  /* 0x00000024002b7c82 */ /* 0x000fe20008000000 */
[----:B------:R-:W-:Y:S02]  /*6960*/  UIADD3 UR5, UPT, UPT, UR41, 0x40, URZ ;  /* 0x0000004029057890 */ /* 0x000fe4000fffe0ff */
[----:B------:R-:W-:Y:S01]  /*6970*/  MOV R73, UR4 ;  /* 0x0000000400497c02 */ /* 0x000fe20008000f00 */
[----:B------:R-:W-:Y:S02]  /*6980*/  UIADD3.X UR9, UPT, UPT, URZ, UR53, URZ, UP0, !UPT ;  /* 0x00000035ff097290 */ /* 0x000fe400087fe4ff */
[----:B------:R-:W-:Y:S01]  /*6990*/  UIADD3 UR4, UPT, UPT, UR48, 0x1200, URZ ;  /* 0x0000120030047890 */ /* 0x000fe2000fffe0ff */
[----:B------:R-:W-:Y:S01]  /*69a0*/  R2UR UR40, R73 ;  /* 0x00000000492872ca */ /* 0x000fe200000e0000 */
[----:B------:R-:W-:Y:S01]  /*69b0*/  UMOV UR6, UR42 ;  /* 0x0000002a00067c82 */ /* 0x000fe20008000000 */
[----:B------:R-:W-:Y:S11]  /*69c0*/  UMOV UR7, UR36 ;  /* 0x0000002400077c82 */ /* 0x000ff60008000000 */
[----:B------:R2:W-:Y:S01]  /*69d0*/  UTMASTG.3D [UR40], [UR8] ;  /* 0x00000028080073b5 */ /* 0x0005e20008010000 */
[----:B------:R2:W-:Y:S01]  /*69e0*/  UTMASTG.3D [UR4], [UR8] ;  /* 0x00000004080073b5 */ /* 0x0005e20008010000 */
[----:B------:R0:W-:Y:S01]  /*69f0*/  UTMACMDFLUSH ;  /* 0x00000000000079b7 */ /* 0x0001e20000000000 */
[----:B--2---:R-:W-:Y:S04]  /*6a00*/  DEPBAR.LE SB0, 0x1 ;  /* 0x000080400000791a */ /* 0x004fe80000000000 */
.L_x_116:
[----:B------:R-:W-:Y:S05]  /*6a10*/  BSYNC.RECONVERGENT B0 ;  /* 0x0000000000007941 */ /* 0x000fea0003800200 */
.L_x_115:
[----:B------:R-:W-:Y:S01]  /*6a20*/  BAR.SYNC.DEFER_BLOCKING 0x1, 0x80 ;  /* 0x0042000000007b1d */ /* 0x000fe20000010000 */
[----:B------:R-:W-:Y:S01]  /*6a30*/  ISETP.NE.AND P1, PT, R87, RZ, PT ;  /* 0x000000ff5700720c */ /* 0x000fe20003f25270 */
[----:B------:R-:W-:Y:S01]  /*6a40*/  UISETP.NE.AND UP0, UPT, UR49, URZ, UPT ;  /* 0x000000ff3100728c */ /* 0x000fe2000bf05270 */
[----:B------:R-:W-:Y:S11]  /*6a50*/  LEA R3, R43, UR48, 0x3 ;  /* 0x000000302b037c11 */ /* 0x000ff6000f8e18ff */
[----:B------:R-:W-:Y:S01]  /*6a60*/  @P1 SHF.L.U32 R2, R77, 0x1f, RZ ;  /* 0x0000001f4d021819 */ /* 0x000fe200000006ff */
[----:B------:R-:W-:Y:S06]  /*6a70*/  BRA.U !UP0, `(.L_x_117) ;  /* 0x0000000108247547 */ /* 0x000fec000b800000 */
[----:B-1----:R-:W-:Y:S01]  /*6a80*/  IMAD.U32 R5, RZ, RZ, UR51 ;  /* 0x00000033ff057e24 */ /* 0x002fe2000f8e00ff */
[----:B------:R-:W-:Y:S01]  /*6a90*/  MOV R0, UR37 ;  /* 0x0000002500007c02 */ /* 0x000fe20008000f00 */
[----:B------:R-:W-:Y:S03]  /*6aa0*/  UIADD3 UR51, UPT, UPT, UR51, 0x1, URZ ;  /* 0x0000000133337890 */ /* 0x000fe6000fffe0ff */
[----:B------:R-:W-:Y:S01]  /*6ab0*/  @P1 LEA R5, R5, UR48, 0x3 ;  /* 0x0000003005051c11 */ /* 0x000fe2000f8e18ff */
[----:B------:R-:W-:Y:S04]  /*6ac0*/  UISETP.NE.AND UP0, UPT, UR51, 0x4, UPT ;  /* 0x000000043300788c */ /* 0x000fe8000bf05270 */
[----:B------:R-:W-:Y:S01]  /*6ad0*/  @P1 VIADD R5, R5, 0x50 ;  /* 0x0000005005051836 */ /* 0x000fe20000000000 */
[----:B------:R-:W-:Y:S04]  /*6ae0*/  USEL UR51, UR51, URZ, UP0 ;  /* 0x000000ff33337287 */ /* 0x000fe80008000000 */
[----:B------:R-:W-:Y:S04]  /*6af0*/  @P1 PRMT R0, R0, 0x654, R5 ;  /* 0x0000065400001816 */ /* 0x000fe80000000005 */
[----:B------:R2:W-:Y:S04]  /*6b00*/  @P1 SYNCS.ARRIVE.TRANS64.RED.A1T0 RZ, [R0+URZ], RZ ;  /* 0x000000ff00ff19a7 */ /* 0x0005e800081004ff */
.L_x_117:
[----:B------:R-:W4:Y:S01]  /*6b10*/  @P1 SYNCS.PHASECHK.TRANS64.TRYWAIT P0, [R3+URZ+0x30], R2 ;  /* 0x00003002030015a7 */ /* 0x000f2200080011ff */
[----:B------:R-:W-:Y:S01]  /*6b20*/  BSSY B1, `(.L_x_118) ;  /* 0x0000016000017945 */ /* 0x000fe20003800000 */
[----:B----4-:R-:W-:Y:S03]  /*6b30*/  @P1 SEL R89, RZ, 0x1, !P0 ;  /* 0x00000001ff591807 */ /* 0x010fe60004000000 */
[----:B------:R-:W-:Y:S05]  /*6b40*/  @!P1 BRA `(.L_x_119) ;  /* 0x00000000004c9947 */ /* 0x000fea0003800000 */
[----:B------:R-:W-:Y:S01]  /*6b50*/  ISETP.NE.AND P0, PT, R89, RZ, PT ;  /* 0x000000ff5900720c */ /* 0x000fe20003f05270 */
[----:B------:R-:W-:Y:S01]  /*6b60*/  BSSY B0, `(.L_x_120) ;  /* 0x000000b000007945 */ /* 0x000fe20003800000 */
[----:B------:R-:W-:Y:S11]  /*6b70*/  ISETP.NE.AND P1, PT, R90, RZ, PT ;  /* 0x000000ff5a00720c */ /* 0x000ff60003f25270 */
[----:B------:R-:W-:Y:S02]  /*6b80*/  @!UPT UIADD3 URZ, UPT, UPT, URZ, URZ, URZ ;  /* 0x000000fffffff290 */ /* 0x000fe4000fffe0ff */
[C---:B-1----:R-:W-:Y:S01]  /*6b90*/  @P1 IMAD R6, R43.reuse, 0x2000, R80 ;  /* 0x000020002b061824 */ /* 0x042fe200078e0250 */
[C---:B------:R-:W-:Y:S01]  /*6ba0*/  @P1 LEA R4, R43.reuse, R78, 0xd ;  /* 0x0000004e2b041211 */ /* 0x040fe200078e68ff */
[C---:B------:R-:W-:Y:S02]  /*6bb0*/  @P1 IMAD R5, R43.reuse, 0x2000, R79 ;  /* 0x000020002b051824 */ /* 0x040fe400078e024f */
[----:B------:R-:W-:Y:S01]  /*6bc0*/  @P1 IMAD R2, R43, 0x2000, R86 ;  /* 0x000020002b021824 */ /* 0x000fe200078e0256 */
[----:B------:R-:W-:Y:S06]  /*6bd0*/  @P0 BRA `(.L_x_121) ;  /* 0x00000000000c0947 */ /* 0x000fec0003800000 */
[----:B--2---:R-:W-:Y:S04]  /*6be0*/  SHF.L.U32 R0, R77, 0x1f, RZ ;  /* 0x0000001f4d007819 */ /* 0x004fe800000006ff */
[----:B------:R-:W1:Y:S02]  /*6bf0*/  SYNCS.PHASECHK.TRANS64.TRYWAIT P0, [R3+URZ+0x30], R0 ;  /* 0x00003000030075a7 */ /* 0x000e6400080011ff */
[----:B-1----:R-:W-:Y:S05]  /*6c00*/  @!P0 BRA `(.L_x_122) ;  /* 0x0000002800948947 */ /* 0x002fea0003800000 */
.L_x_121:
[----:B------:R-:W-:Y:S05]  /*6c10*/  BSYNC B0 ;  /* 0x0000000000007941 */ /* 0x000fea0003800000 */
.L_x_120:
[----:B------:R-:W-:Y:S02]  /*6c20*/  ISETP.NE.AND P0, PT, R90, RZ, PT ;  /* 0x000000ff5a00720c */ /* 0x000fe40003f05270 */
[----:B------:R-:W-:Y:S11]  /*6c30*/  IADD3 R43, PT, PT, R43, 0x1, RZ ;  /* 0x000000012b2b7810 */ /* 0x000ff60007ffe0ff */
[----:B------:R4:W1:Y:S04]  /*6c40*/  @P0 LDS.128 R56, [R6] ;  /* 0x0000000006380984 */ /* 0x0008680000000c00 */
[----:B------:R4:W1:Y:S04]  /*6c50*/  @P0 LDS.128 R52, [R5+0x10] ;  /* 0x0000100005340984 */ /* 0x0008680000000c00 */
[----:B------:R4:W1:Y:S04]  /*6c60*/  @P0 LDS.128 R48, [R4+0x20] ;  /* 0x0000200004300984 */ /* 0x0008680000000c00 */
[----:B------:R4:W1:Y:S02]  /*6c70*/  @P0 LDS.128 R44, [R2+0x30] ;  /* 0x00003000022c0984 */ /* 0x0008640000000c00 */
.L_x_119:
[----:B------:R-:W-:Y:S05]  /*6c80*/  BSYNC B1 ;  /* 0x0000000000017941 */ /* 0x000fea0003800000 */
.L_x_118:
[----:B-1----:R-:W-:Y:S05]  /*6c90*/  VIADD R3, R34, 0x10 ;  /* 0x0000001022037836 */ /* 0x002fea0000000000 */
[----:B------:R-:W-:Y:S04]  /*6ca0*/  SHF.R.U32.HI R3, RZ, 0x15, R3 ;  /* 0x00000015ff037819 */ /* 0x000fe80000011603 */
[----:B------:R-:W-:Y:S11]  /*6cb0*/  LOP3.LUT P0, RZ, R3, 0x3, R72, 0x48, !PT ;  /* 0x0000000303ff7812 */ /* 0x000ff60007804848 */
[----:B------:R-:W-:Y:S02]  /*6cc0*/  @!UPT UIADD3 URZ, UPT, UPT, URZ, URZ, URZ ;  /* 0x000000fffffff290 */ /* 0x000fe4000fffe0ff */
[----:B------:R-:W-:Y:S05]  /*6cd0*/  @!P0 BRA `(.L_x_123) ;  /* 0x0000000000408947 */ /* 0x000fea0003800000 */
[----:B------:R-:W1:Y:S01]  /*6ce0*/  LDCU.64 UR8, c[0x4][0x70] ;  /* 0x01000e00ff0877ac */ /* 0x000e620008000a00 */
[----:B------:R-:W-:Y:S01]  /*6cf0*/  MOV R3, 0x0 ;  /* 0x0000000000037802 */ /* 0x000fe20000000f00 */
[----:B------:R-:W-:Y:S02]  /*6d00*/  HFMA2 R12, -RZ, RZ, 0, 5.9604644775390625e-08 ;  /* 0x00000001ff0c7431 */ /* 0x000fe400000001ff */
[----:B------:R-:W-:Y:S02]  /*6d10*/  IMAD.MOV.U32 R8, RZ, RZ, 0x192 ;  /* 0x00000192ff087424 */ /* 0x000fe400078e00ff */
[----:B------:R-:W-:Y:S01]  /*6d20*/  IMAD.MOV.U32 R13, RZ, RZ, RZ ;  /* 0x000000ffff0d7224 */ /* 0x000fe200078e00ff */
[----:B------:R-:W5:Y:S01]  /*6d30*/  LDCU.64 UR6, c[0x4][0x78] ;  /* 0x01000f00ff0677ac */ /* 0x000f620008000a00 */
[----:B----4-:R-:W4:Y:S01]  /*6d40*/  LDC.64 R2, c[0x4][R3] ;  /* 0x0100000003027b82 */ /* 0x010f220000000a00 */
[----:B------:R-:W2:Y:S01]  /*6d50*/  LDCU.64 UR4, c[0x4][0x10] ;  /* 0x01000200ff0477ac */ /* 0x000ea20008000a00 */
[----:B-1----:R-:W-:Y:S01]  /*6d60*/  MOV R5, UR9 ;  /* 0x0000000900057c02 */ /* 0x002fe20008000f00 */
[----:B------:R-:W-:Y:S01]  /*6d70*/  IMAD.U32 R4, RZ, RZ, UR8 ;  /* 0x00000008ff047e24 */ /* 0x000fe2000f8e00ff */
[----:B-----5:R-:W-:Y:S01]  /*6d80*/  MOV R7, UR7 ;  /* 0x0000000700077c02 */ /* 0x020fe20008000f00 */
[----:B------:R-:W-:Y:S01]  /*6d90*/  IMAD.U32 R6, RZ, RZ, UR6 ;  /* 0x00000006ff067e24 */ /* 0x000fe2000f8e00ff */
[----:B--2---:R-:W-:Y:S01]  /*6da0*/  MOV R11, UR5 ;  /* 0x00000005000b7c02 */ /* 0x004fe20008000f00 */
[----:B------:R-:W-:Y:S02]  /*6db0*/  IMAD.U32 R10, RZ, RZ, UR4 ;  /* 0x00000004ff0a7e24 */ /* 0x000fe4000f8e00ff */
[----:B------:R-:W-:Y:S07]  /*6dc0*/  LEPC R20, `(.L_x_123) ;  /* 0x000000001014794e */ /* 0x000fee0000000000 */
[----:B---34-:R-:W-:Y:S05]  /*6dd0*/  CALL.ABS.NOINC R2 ;  /* 0x0000000002007343 */ /* 0x018fea0003c00000 */
.L_x_123:
[----:B------:R-:W-:Y:S01]  /*6de0*/  LOP3.LUT R20, R56, 0xffffe000, RZ, 0xc0, !PT ;  /* 0xffffe00038147812 */ /* 0x000fe200078ec0ff */
[----:B------:R-:W-:Y:S05]  /*6df0*/  WARPSYNC.ALL ;  /* 0x0000000000007948 */ /* 0x000fea0003800000 */
[----:B------:R-:W-:Y:S01]  /*6e00*/  R2UR UR4, R34 ;  /* 0x00000000220472ca */ /* 0x000fe200000e0000 */
[----:B------:R-:W-:Y:S01]  /*6e10*/  IMAD.U32 R92, RZ, RZ, UR51 ;  /* 0x00000033ff5c7e24 */ /* 0x000fe2000f8e00ff */
[----:B------:R-:W-:Y:S01]  /*6e20*/  LOP3.LUT R21, R57, 0xffffe000, RZ, 0xc0, !PT ;  /* 0xffffe00039157812 */ /* 0x000fe200078ec0ff */
[----:B------:R-:W-:Y:S01]  /*6e30*/  IMAD.U32 R91, RZ, RZ, UR37 ;  /* 0x00000025ff5b7e24 */ /* 0x000fe2000f8e00ff */
[----:B------:R-:W-:Y:S01]  /*6e40*/  LOP3.LUT R40, R59, 0xffffe000, RZ, 0xc0, !PT ;  /* 0xffffe0003b287812 */ /* 0x000fe200078ec0ff */
[----:B------:R-:W-:Y:S01]  /*6e50*/  BSSY.RECONVERGENT B0, `(.L_x_124) ;  /* 0x0000060000007945 */ /* 0x000fe20003800200 */
[----:B------:R-:W-:Y:S02]  /*6e60*/  LOP3.LUT R41, R52, 0xffffe000, RZ, 0xc0, !PT ;  /* 0xffffe00034297812 */ /* 0x000fe400078ec0ff */
[----:B------:R-:W-:Y:S02]  /*6e70*/  LOP3.LUT R42, R53, 0xffffe000, RZ, 0xc0, !PT ;  /* 0xffffe000352a7812 */ /* 0x000fe400078ec0ff */
[----:B------:R-:W-:Y:S02]  /*6e80*/  ISETP.NE.AND P6, PT, R87, RZ, PT ;  /* 0x000000ff5700720c */ /* 0x000fe40003fc5270 */
[----:B------:R-:W-:Y:S01]  /*6e90*/  ISETP.NE.AND P0, PT, R82, RZ, PT ;  /* 0x000000ff5200720c */ /* 0x000fe20003f05270 */
[----:B----4-:R-:W2:Y:S10]  /*6ea0*/  LDTM.x16 R4, tmem[UR4+0x10] ;  /* 0x00001004000479ee */ /* 0x010eb40008240000 */
[----:B------:R-:W-:Y:S02]  /*6eb0*/  @P6 LEA R92, R92, UR48, 0x3 ;  /* 0x000000305c5c6c11 */ /* 0x000fe4000f8e18ff */
[----:B------:R-:W-:Y:S03]  /*6ec0*/  @P6 SHF.L.U32 R93, R77, 0x1f, RZ ;  /* 0x0000001f4d5d6819 */ /* 0x000fe600000006ff */
[----:B------:R-:W-:Y:S05]  /*6ed0*/  @P6 VIADD R92, R92, 0x50 ;  /* 0x000000505c5c6836 */ /* 0x000fea0000000000 */
[----:B------:R-:W-:Y:S02]  /*6ee0*/  @P6 PRMT R91, R91, 0x654, R92 ;  /* 0x000006545b5b6816 */ /* 0x000fe4000000005c */
[----:B------:R-:W-:Y:S01]  /*6ef0*/  LEA R92, R43, UR48, 0x3 ;  /* 0x000000302b5c7c11 */ /* 0x000fe2000f8e18ff */
[C---:B--2---:R-:W-:Y:S01]  /*6f00*/  FMUL R0, R32.reuse, R4 ;  /* 0x0000000420007220 */ /* 0x044fe20000400000 */
[C---:B------:R-:W-:Y:S01]  /*6f10*/  FMUL R2, R32.reuse, R5 ;  /* 0x0000000520027220 */ /* 0x040fe20000400000 */
[C---:B------:R-:W-:Y:S01]  /*6f20*/  FMUL R3, R32.reuse, R6 ;  /* 0x0000000620037220 */ /* 0x040fe20000400000 */
[----:B------:R-:W-:Y:S01]  /*6f30*/  FMUL R7, R32, R7 ;  /* 0x0000000720077220 */ /* 0x000fe20000400000 */
[C---:B------:R-:W-:Y:S01]  /*6f40*/  FFMA R36, R35.reuse, R20, R0 ;  /* 0x0000001423247223 */ /* 0x040fe20000000000 */
[----:B------:R-:W-:Y:S01]  /*6f50*/  LOP3.LUT R20, R58, 0xffffe000, RZ, 0xc0, !PT ;  /* 0xffffe0003a147812 */ /* 0x000fe200078ec0ff */
[C---:B------:R-:W-:Y:S01]  /*6f60*/  FFMA R37, R35.reuse, R21, R2 ;  /* 0x0000001523257223 */ /* 0x040fe20000000002 */
[----:B------:R-:W-:Y:S01]  /*6f70*/  LOP3.LUT R21, R48, 0xffffe000, RZ, 0xc0, !PT ;  /* 0xffffe00030157812 */ /* 0x000fe200078ec0ff */
[----:B------:R-:W-:Y:S01]  /*6f80*/  FMUL R4, R32, R8 ;  /* 0x0000000820047220 */ /* 0x000fe20000400000 */
[----:B------:R-:W-:Y:S01]  /*6f90*/  F2FP.TF32.F32.PACK_B R36, R36 ;  /* 0x00000024ff24723e */ /* 0x000fe200024050ff */
[C---:B------:R-:W-:Y:S01]  /*6fa0*/  FFMA R38, R35.reuse, R20, R3 ;  /* 0x0000001423267223 */ /* 0x040fe20000000003 */
[----:B------:R-:W-:Y:S01]  /*6fb0*/  LOP3.LUT R20, R54, 0xffffe000, RZ, 0xc0, !PT ;  /* 0xffffe00036147812 */ /* 0x000fe200078ec0ff */
[----:B------:R-:W-:Y:S01]  /*6fc0*/  FFMA R39, R35, R40, R7 ;  /* 0x0000002823277223 */ /* 0x000fe20000000007 */
[----:B------:R-:W-:Y:S01]  /*6fd0*/  LOP3.LUT R40, R55, 0xffffe000, RZ, 0xc0, !PT ;  /* 0xffffe00037287812 */ /* 0x000fe200078ec0ff */
[C---:B------:R-:W-:Y:S01]  /*6fe0*/  FMUL R5, R32.reuse, R9 ;  /* 0x0000000920057220 */ /* 0x040fe20000400000 */
[C---:B------:R-:W-:Y:S01]  /*6ff0*/  FMUL R6, R32.reuse, R10 ;  /* 0x0000000a20067220 */ /* 0x040fe20000400000 */
[C---:B------:R-:W-:Y:S01]  /*7000*/  FMUL R11, R32.reuse, R11 ;  /* 0x0000000b200b7220 */ /* 0x040fe20000400000 */
[----:B------:R-:W-:Y:S01]  /*7010*/  F2FP.TF32.F32.PACK_B R37, R37 ;  /* 0x00000025ff25723e */ /* 0x000fe200024050ff */
[C---:B------:R-:W-:Y:S01]  /*7020*/  FFMA R4, R35.reuse, R41, R4 ;  /* 0x0000002923047223 */ /* 0x040fe20000000004 */
[----:B------:R-:W-:Y:S01]  /*7030*/  F2FP.TF32.F32.PACK_B R38, R38 ;  /* 0x00000026ff26723e */ /* 0x000fe200024050ff */
[C---:B------:R-:W-:Y:S01]  /*7040*/  FFMA R5, R35.reuse, R42, R5 ;  /* 0x0000002a23057223 */ /* 0x040fe20000000005 */
[----:B------:R-:W-:Y:S01]  /*7050*/  F2FP.TF32.F32.PACK_B R39, R39 ;  /* 0x00000027ff27723e */ /* 0x000fe200024050ff */
[C---:B------:R-:W-:Y:S01]  /*7060*/  FFMA R6, R35.reuse, R20, R6 ;  /* 0x0000001423067223 */ /* 0x040fe20000000006 */
[----:B------:R-:W-:Y:S01]  /*7070*/  FFMA R7, R35, R40, R11 ;  /* 0x0000002823077223 */ /* 0x000fe2000000000b */
        /* <DEDUP_REMOVED lines=47> */
[----:B------:R-:W-:Y:S02]  /*7370*/  UIADD3 UR12, UP0, UPT, UR52, 0x680, URZ ;  /* 0x00000680340c7890 */ /* 0x000fe4000ff1e0ff */
[----:B------:R-:W-:Y:S02]  /*7380*/  UIADD3 UR9, UPT, UPT, UR41, 0x10, URZ ;  /* 0x0000001029097890 */ /* 0x000fe4000fffe0ff */
[----:B------:R-:W-:Y:S02]  /*7390*/  UIADD3 UR8, UPT, UPT, UR48, 0x2200, URZ ;  /* 0x0000220030087890 */ /* 0x000fe4000fffe0ff */
[----:B------:R-:W-:Y:S01]  /*73a0*/  UIADD3.X UR13, UPT, UPT, URZ, UR53, URZ, UP0, !UPT ;  /* 0x00000035ff0d7290 */ /* 0x000fe200087fe4ff */
[----:B------:R-:W-:Y:S01]  /*73b0*/  UMOV UR10, UR42 ;  /* 0x0000002a000a7c82 */ /* 0x000fe20008000000 */
[----:B------:R-:W-:Y:S01]  /*73c0*/  UMOV UR11, UR36 ;  /* 0x00000024000b7c82 */ /* 0x000fe20008000000 */
[----:B------:R-:W-:Y:S02]  /*73d0*/  UIADD3 UR5, UPT, UPT, UR41, 0x50, URZ ;  /* 0x0000005029057890 */ /* 0x000fe4000fffe0ff */
[----:B------:R-:W-:Y:S01]  /*73e0*/  UIADD3 UR4, UPT, UPT, UR48, 0x3200, URZ ;  /* 0x0000320030047890 */ /* 0x000fe2000fffe0ff */
[----:B------:R-:W-:Y:S03]  /*73f0*/  UMOV UR6, UR42 ;  /* 0x0000002a00067c82 */ /* 0x000fe60008000000 */
[----:B------:R2:W-:Y:S01]  /*7400*/  UTMASTG.3D [UR8], [UR12] ;  /* 0x000000080c0073b5 */ /* 0x0005e20008010000 */
[----:B------:R-:W-:Y:S04]  /*7410*/  UMOV UR7, UR36 ;  /* 0x0000002400077c82 */ /* 0x000fe80008000000 */
[----:B------:R2:W-:Y:S01]  /*7420*/  UTMASTG.3D [UR4], [UR12] ;  /* 0x000000040c0073b5 */ /* 0x0005e20008010000 */
[----:B------:R0:W-:Y:S01]  /*7430*/  UTMACMDFLUSH ;  /* 0x00000000000079b7 */ /* 0x0001e20000000000 */
[----:B--2---:R-:W-:Y:S04]  /*7440*/  DEPBAR.LE SB0, 0x1 ;  /* 0x000080400000791a */ /* 0x004fe80000000000 */
.L_x_125:
[----:B------:R-:W-:Y:S05]  /*7450*/  BSYNC.RECONVERGENT B0 ;  /* 0x0000000000007941 */ /* 0x000fea0003800200 */
.L_x_124:
[----:B------:R-:W-:Y:S01]  /*7460*/  BAR.SYNC.DEFER_BLOCKING 0x1, 0x80 ;  /* 0x0042000000007b1d */ /* 0x000fe20000010000 */
[----:B------:R-:W-:Y:S04]  /*7470*/  UIADD3 UR40, UPT, UPT, UR51, 0x1, URZ ;  /* 0x0000000133287890 */ /* 0x000fe8000fffe0ff */
[----:B------:R-:W-:Y:S04]  /*7480*/  UISETP.NE.AND UP0, UPT, UR40, 0x4, UPT ;  /* 0x000000042800788c */ /* 0x000fe8000bf05270 */
[----:B------:R-:W-:Y:S01]  /*7490*/  USEL UR40, UR40, URZ, UP0 ;  /* 0x000000ff28287287 */ /* 0x000fe20008000000 */
[----:B------:R2:W-:Y:S01]  /*74a0*/  @P6 SYNCS.ARRIVE.TRANS64.RED.A1T0 RZ, [R91+URZ], RZ ;  /* 0x000000ff5bff69a7 */ /* 0x0005e200081004ff */
[----:B------:R-:W-:Y:S01]  /*74b0*/  BSSY B1, `(.L_x_126) ;  /* 0x0000017000017945 */ /* 0x000fe20003800000 */
[----:B------:R-:W4:Y:S02]  /*74c0*/  @P6 SYNCS.PHASECHK.TRANS64.TRYWAIT P0, [R92+URZ+0x30], R93 ;  /* 0x0000305d5c0065a7 */ /* 0x000f2400080011ff */
[----:B----4-:R-:W-:Y:S01]  /*74d0*/  @P6 SEL R89, RZ, 0x1, !P0 ;  /* 0x00000001ff596807 */ /* 0x010fe20004000000 */
[----:B--2---:R-:W-:Y:S06]  /*74e0*/  @!P6 BRA `(.L_x_127) ;  /* 0x00000000004ce947 */ /* 0x004fec0003800000 */
        /* <DEDUP_REMOVED lines=9> */
[----:B------:R-:W-:Y:S04]  /*7580*/  SHF.L.U32 R5, R77, 0x1f, RZ ;  /* 0x0000001f4d057819 */ /* 0x000fe800000006ff */
[----:B------:R-:W1:Y:S02]  /*7590*/  SYNCS.PHASECHK.TRANS64.TRYWAIT P0, [R92+URZ+0x30], R5 ;  /* 0x000030055c0075a7 */ /* 0x000e6400080011ff */
[----:B-1----:R-:W-:Y:S05]  /*75a0*/  @!P0 BRA `(.L_x_130) ;  /* 0x0000002000408947 */ /* 0x002fea0003800000 */
.L_x_129:
[----:B------:R-:W-:Y:S05]  /*75b0*/  BSYNC B0 ;  /* 0x0000000000007941 */ /* 0x000fea0003800000 */
.L_x_128:
[----:B------:R-:W-:Y:S02]  /*75c0*/  ISETP.NE.AND P0, PT, R90, RZ, PT ;  /* 0x000000ff5a00720c */ /* 0x000fe40003f05270 */
[----:B------:R-:W-:Y:S11]  /*75d0*/  IADD3 R43, PT, PT, R43, 0x1, RZ ;  /* 0x000000012b2b7810 */ /* 0x000ff60007ffe0ff */
[----:B------:R2:W4:Y:S04]  /*75e0*/  @P0 LDS.128 R56, [R4] ;  /* 0x0000000004380984 */ /* 0x0005280000000c00 */
[----:B------:R2:W1:Y:S04]  /*75f0*/  @P0 LDS.128 R52, [R3+0x10] ;  /* 0x0000100003340984 */ /* 0x0004680000000c00 */
[----:B------:R2:W1:Y:S04]  /*7600*/  @P0 LDS.128 R48, [R2+0x20] ;  /* 0x0000200002300984 */ /* 0x0004680000000c00 */
[----:B------:R2:W1:Y:S02]  /*7610*/  @P0 LDS.128 R44, [R0+0x30] ;  /* 0x00003000002c0984 */ /* 0x0004640000000c00 */
.L_x_127:
[----:B------:R-:W-:Y:S05]  /*7620*/  BSYNC B1 ;  /* 0x0000000000017941 */ /* 0x000fea0003800000 */
.L_x_126:
[----:B--2---:R-:W-:Y:S05]  /*7630*/  VIADD R3, R34, 0x20 ;  /* 0x0000002022037836 */ /* 0x004fea0000000000 */
[----:B------:R-:W-:Y:S04]  /*7640*/  SHF.R.U32.HI R3, RZ, 0x15, R3 ;  /* 0x00000015ff037819 */ /* 0x000fe80000011603 */
[----:B------:R-:W-:Y:S11]  /*7650*/  LOP3.LUT P0, RZ, R3, 0x3, R72, 0x48, !PT ;  /* 0x0000000303ff7812 */ /* 0x000ff60007804848 */
[----:B------:R-:W-:Y:S02]  /*7660*/  @!UPT UIADD3 URZ, UPT, UPT, URZ, URZ, URZ ;  /* 0x000000fffffff290 */ /* 0x000fe4000fffe0ff */
[----:B------:R-:W-:Y:S05]  /*7670*/  @!P0 BRA `(.L_x_131) ;  /* 0x0000000000408947 */ /* 0x000fea0003800000 */
[----:B------:R-:W2:Y:S01]  /*7680*/  LDCU.64 UR8, c[0x4][0x70] ;  /* 0x01000e00ff0877ac */ /* 0x000ea20008000a00 */
[----:B------:R-:W-:Y:S01]  /*7690*/  MOV R3, 0x0 ;  /* 0x0000000000037802 */ /* 0x000fe20000000f00 */
[----:B-1----:R-:W-:Y:S02]  /*76a0*/  HFMA2 R12, -RZ, RZ, 0, 5.9604644775390625e-08 ;  /* 0x00000001ff0c7431 */ /* 0x002fe400000001ff */
[----:B------:R-:W-:Y:S02]  /*76b0*/  IMAD.MOV.U32 R8, RZ, RZ, 0x192 ;  /* 0x00000192ff087424 */ /* 0x000fe400078e00ff */
[----:B------:R-:W-:Y:S01]  /*76c0*/  IMAD.MOV.U32 R13, RZ, RZ, RZ ;  /* 0x000000ffff0d7224 */ /* 0x000fe200078e00ff */
[----:B------:R-:W1:Y:S01]  /*76d0*/  LDCU.64 UR6, c[0x4][0x78] ;  /* 0x01000f00ff0677ac */ /* 0x000e620008000a00 */
[----:B------:R-:W3:Y:S01]  /*76e0*/  LDC.64 R2, c[0x4][R3] ;  /* 0x0100000003027b82 */ /* 0x000ee20000000a00 */
[----:B------:R-:W5:Y:S01]  /*76f0*/  LDCU.64 UR4, c[0x4][0x10] ;  /* 0x01000200ff0477ac */ /* 0x000f620008000a00 */
[----:B--2---:R-:W-:Y:S01]  /*7700*/  MOV R5, UR9 ;  /* 0x0000000900057c02 */ /* 0x004fe20008000f00 */
[----:B------:R-:W-:Y:S01]  /*7710*/  IMAD.U32 R4, RZ, RZ, UR8 ;  /* 0x00000008ff047e24 */ /* 0x000fe2000f8e00ff */
[----:B-1----:R-:W-:Y:S01]  /*7720*/  MOV R7, UR7 ;  /* 0x0000000700077c02 */ /* 0x002fe20008000f00 */
[----:B------:R-:W-:Y:S01]  /*7730*/  IMAD.U32 R6, RZ, RZ, UR6 ;  /* 0x00000006ff067e24 */ /* 0x000fe2000f8e00ff */
[----:B-----5:R-:W-:Y:S01]  /*7740*/  MOV R11, UR5 ;  /* 0x00000005000b7c02 */ /* 0x020fe20008000f00 */
[----:B------:R-:W-:Y:S02]  /*7750*/  IMAD.U32 R10, RZ, RZ, UR4 ;  /* 0x00000004ff0a7e24 */ /* 0x000fe4000f8e00ff */
[----:B------:R-:W-:Y:S07]  /*7760*/  LEPC R20, `(.L_x_131) ;  /* 0x000000001014794e */ /* 0x000fee0000000000 */
[----:B---34-:R-:W-:Y:S05]  /*7770*/  CALL.ABS.NOINC R2 ;  /* 0x0000000002007343 */ /* 0x018fea0003c00000 */
.L_x_131:
[----:B----4-:R-:W-:Y:S01]  /*7780*/  LOP3.LUT R20, R56, 0xffffe000, RZ, 0xc0, !PT ;  /* 0xffffe00038147812 */ /* 0x010fe200078ec0ff */
[----:B------:R-:W-:Y:S05]  /*7790*/  WARPSYNC.ALL ;  /* 0x0000000000007948 */ /* 0x000fea0003800000 */
[----:B------:R-:W-:Y:S01]  /*77a0*/  R2UR UR4, R34 ;  /* 0x00000000220472ca */ /* 0x000fe200000e0000 */
[----:B-1----:R-:W-:Y:S01]  /*77b0*/  IMAD.U32 R92, RZ, RZ, UR40 ;  /* 0x00000028ff5c7e24 */ /* 0x002fe2000f8e00ff */
        /* <DEDUP_REMOVED lines=8> */
[----:B------:R-:W1:Y:S10]  /*7840*/  LDTM.x16 R4, tmem[UR4+0x20] ;  /* 0x00002004000479ee */ /* 0x000e740008240000 */
[----:B------:R-:W-:Y:S02]  /*7850*/  @P6 LEA R92, R92, UR48, 0x3 ;  /* 0x000000305c5c6c11 */ /* 0x000fe4000f8e18ff */
[----:B------:R-:W-:Y:S03]  /*7860*/  @P6 SHF.L.U32 R93, R77, 0x1f, RZ ;  /* 0x0000001f4d5d6819 */ /* 0x000fe600000006ff */
[----:B------:R-:W-:Y:S05]  /*7870*/  @P6 VIADD R92, R92, 0x50 ;  /* 0x000000505c5c6836 */ /* 0x000fea0000000000 */
[----:B------:R-:W-:Y:S02]  /*7880*/  @P6 PRMT R91, R91, 0x654, R92 ;  /* 0x000006545b5b6816 */ /* 0x000fe4000000005c */
[----:B------:R-:W-:Y:S01]  /*7890*/  LEA R92, R43, UR48, 0x3 ;  /* 0x000000302b5c7c11 */ /* 0x000fe2000f8e18ff */
[C---:B-1----:R-:W-:Y:S01]  /*78a0*/  FMUL R0, R32.reuse, R4 ;  /* 0x0000000420007220 */ /* 0x042fe20000400000 */
        /* <DEDUP_REMOVED lines=84> */
.L_x_133:
[----:B------:R-:W-:Y:S05]  /*7df0*/  BSYNC.RECONVERGENT B0 ;  /* 0x0000000000007941 */ /* 0x000fea0003800200 */
.L_x_132:
        /* <DEDUP_REMOVED lines=13> */
[C---:B------:R-:W-:Y:S01]  /*7ed0*/  @P1 IMAD R3, R43.reuse, 0x2000, R80 ;  /* 0x000020002b031824 */ /* 0x040fe200078e0250 */
[C---:B------:R-:W-:Y:S01]  /*7ee0*/  @P1 LEA R0, R43.reuse, R78, 0xd ;  /* 0x0000004e2b001211 */ /* 0x040fe200078e68ff */
[C---:B------:R-:W-:Y:S02]  /*7ef0*/  @P1 IMAD R2, R43.reuse, 0x2000, R79 ;  /* 0x000020002b021824 */ /* 0x040fe400078e024f */
[----:B------:R-:W-:Y:S01]  /*7f00*/  @P1 IMAD R43, R43, 0x2000, R86 ;  /* 0x000020002b2b1824 */ /* 0x000fe200078e0256 */
[----:B------:R-:W-:Y:S06]  /*7f10*/  @P0 BRA `(.L_x_137) ;  /* 0x00000000000c0947 */ /* 0x000fec0003800000 */
[----:B-1----:R-:W-:Y:S04]  /*7f20*/  SHF.L.U32 R5, R77, 0x1f, RZ ;  /* 0x0000001f4d057819 */ /* 0x002fe800000006ff */
[----:B------:R-:W1:Y:S02]  /*7f30*/  SYNCS.PHASECHK.TRANS64.TRYWAIT P0, [R92+URZ+0x30], R5 ;  /* 0x000030055c0075a7 */ /* 0x000e6400080011ff */
[----:B-1----:R-:W-:Y:S05]  /*7f40*/  @!P0 BRA `(.L_x_138) ;  /* 0x0000001400ec8947 */ /* 0x002fea0003800000 */
.L_x_137:
[----:B------:R-:W-:Y:S05]  /*7f50*/  BSYNC B0 ;  /* 0x0000000000007941 */ /* 0x000fea0003800000 */
.L_x_136:
[----:B------:R-:W-:Y:S11]  /*7f60*/  ISETP.NE.AND P0, PT, R90, RZ, PT ;  /* 0x000000ff5a00720c */ /* 0x000ff60003f05270 */
[----:B------:R-:W-:Y:S02]  /*7f70*/  @!UPT UIADD3 URZ, UPT, UPT, URZ, URZ, URZ ;  /* 0x000000fffffff290 */ /* 0x000fe4000fffe0ff */
[----:B------:R2:W4:Y:S04]  /*7f80*/  @P0 LDS.128 R56, [R3] ;  /* 0x0000000003380984 */ /* 0x0005280000000c00 */
[----:B------:R2:W1:Y:S04]  /*7f90*/  @P0 LDS.128 R52, [R2+0x10] ;  /* 0x0000100002340984 */ /* 0x0004680000000c00 */
[----:B------:R2:W1:Y:S04]  /*7fa0*/  @P0 LDS.128 R48, [R0+0x20] ;  /* 0x0000200000300984 */ /* 0x0004680000000c00 */
[----:B------:R2:W1:Y:S02]  /*7fb0*/  @P0 LDS.128 R44, [R43+0x30] ;  /* 0x000030002b2c0984 */ /* 0x0004640000000c00 */
.L_x_135:
[----:B------:R-:W-:Y:S05]  /*7fc0*/  BSYNC B1 ;  /* 0x0000000000017941 */ /* 0x000fea0003800000 */
.L_x_134:
        /* <DEDUP_REMOVED lines=21> */
.L_x_139:
[----:B------:R-:W-:Y:S01]  /*8120*/  ISETP.NE.AND P0, PT, R82, RZ, PT ;  /* 0x000000ff5200720c */ /* 0x000fe20003f05270 */
[----:B------:R-:W-:Y:S05]  /*8130*/  WARPSYNC.ALL ;  /* 0x0000000000007948 */ /* 0x000fea0003800000 */
[----:B------:R-:W-:Y:S01]  /*8140*/  R2UR UR4, R34 ;  /* 0x00000000220472ca */ /* 0x000fe200000e0000 */
[----:B------:R-:W-:Y:S01]  /*8150*/  VIADD R88, R88, 0xc0 ;  /* 0x000000c058587836 */ /* 0x000fe20000000000 */
[----:B----4-:R-:W-:Y:S01]  /*8160*/  LOP3.LUT R0, R56, 0xffffe000, RZ, 0xc0, !PT ;  /* 0xffffe00038007812 */ /* 0x010fe200078ec0ff */
[----:B------:R-:W-:Y:S01]  /*8170*/  BSSY.RECONVERGENT B0, `(.L_x_140) ;  /* 0x000005e000007945 */ /* 0x000fe20003800200 */
[----:B------:R-:W-:Y:S02]  /*8180*/  LOP3.LUT R2, R57, 0xffffe000, RZ, 0xc0, !PT ;  /* 0xffffe00039027812 */ /* 0x000fe400078ec0ff */
[----:B------:R-:W-:Y:S02]  /*8190*/  LOP3.LUT R3, R58, 0xffffe000, RZ, 0xc0, !PT ;  /* 0xffffe0003a037812 */ /* 0x000fe400078ec0ff */
[----:B------:R-:W-:Y:S02]  /*81a0*/  LOP3.LUT R20, R59, 0xffffe000, RZ, 0xc0, !PT ;  /* 0xffffe0003b147812 */ /* 0x000fe400078ec0ff */
[----:B-1----:R-:W-:Y:S02]  /*81b0*/  LOP3.LUT R21, R52, 0xffffe000, RZ, 0xc0, !PT ;  /* 0xffffe00034157812 */ /* 0x002fe400078ec0ff */
[----:B------:R-:W-:Y:S01]  /*81c0*/  LOP3.LUT R36, R53, 0xffffe000, RZ, 0xc0, !PT ;  /* 0xffffe00035247812 */ /* 0x000fe200078ec0ff */
[----:B------:R-:W1:Y:S01]  /*81d0*/  LDTM.x16 R4, tmem[UR4+0x30] ;  /* 0x00003004000479ee */ /* 0x000e620008240000 */
[----:B------:R-:W-:Y:S01]  /*81e0*/  LOP3.LUT R37, R54, 0xffffe000, RZ, 0xc0, !PT ;  /* 0xffffe00036257812 */ /* 0x000fe200078ec0ff */
[----:B------:R-:W-:Y:S01]  /*81f0*/  NOP ;  /* 0x0000000000007918 */ /* 0x000fe20000000000 */
[----:B------:R-:W-:Y:S02]  /*8200*/  LOP3.LUT R38, R55, 0xffffe000, RZ, 0xc0, !PT ;  /* 0xffffe00037267812 */ /* 0x000fe400078ec0ff */
[----:B------:R-:W-:Y:S02]  /*8210*/  LOP3.LUT R88, R88, 0xfefffff8, RZ, 0xc0, !PT ;  /* 0xfefffff858587812 */ /* 0x000fe400078ec0ff */
[----:B------:R-:W-:Y:S02]  /*8220*/  LOP3.LUT R39, R48, 0xffffe000, RZ, 0xc0, !PT ;  /* 0xffffe00030277812 */ /* 0x000fe400078ec0ff */
[----:B------:R-:W-:Y:S01]  /*8230*/  LOP3.LUT R40, R49, 0xffffe000, RZ, 0xc0, !PT ;  /* 0xffffe00031287812 */ /* 0x000fe200078ec0ff */
[----:B-1----:R1:W-:Y:S01]  /*8240*/  SYNCS.ARRIVE.TRANS64.RED.A1T0 RZ, [R88+URZ], RZ ;  /* 0x000000ff58ff79a7 */ /* 0x0023e200081004ff */
[----:B------:R-:W-:Y:S02]  /*8250*/  LOP3.LUT R41, R50, 0xffffe000, RZ, 0xc0, !PT ;  /* 0xffffe00032297812 */ /* 0x000fe400078ec0ff */
[----:B------:R-:W-:Y:S02]  /*8260*/  LOP3.LUT R42, R51, 0xffffe000, RZ, 0xc0, !PT ;  /* 0xffffe000332a7812 */ /* 0x000fe400078ec0ff */
[----:B------:R-:W-:Y:S02]  /*8270*/  LOP3.LUT R43, R44, 0xffffe000, RZ, 0xc0, !PT ;  /* 0xffffe0002c2b7812 */ /* 0x000fe400078ec0ff */
[----:B------:R-:W-:Y:S02]  /*8280*/  LOP3.LUT R44, R45, 0xffffe000, RZ, 0xc0, !PT ;  /* 0xffffe0002d2c7812 */ /* 0x000fe400078ec0ff */
[----:B------:R-:W-:Y:S02]  /*8290*/  LOP3.LUT R45, R46, 0xffffe000, RZ, 0xc0, !PT ;  /* 0xffffe0002e2d7812 */ /* 0x000fe400078ec0ff */
[----:B------:R-:W-:Y:S01]  /*82a0*/  LOP3.LUT R46, R47, 0xffffe000, RZ, 0xc0, !PT ;  /* 0xffffe0002f2e7812 */ /* 0x000fe200078ec0ff */
[C---:B------:R-:W-:Y:S01]  /*82b0*/  FMUL R4, R32.reuse, R4 ;  /* 0x0000000420047220 */ /* 0x040fe20000400000 */
[C---:B------:R-:W-:Y:S01]  /*82c0*/  FMUL R5, R32.reuse, R5 ;  /* 0x0000000520057220 */ /* 0x040fe20000400000 */
[C---:B------:R-:W-:Y:S01]  /*82d0*/  FMUL R6, R32.reuse, R6 ;  /* 0x0000000620067220 */ /* 0x040fe20000400000 */
[C---:B------:R-:W-:Y:S01]  /*82e0*/  FMUL R7, R32.reuse, R7 ;  /* 0x0000000720077220 */ /* 0x040fe20000400000 */
[C---:B------:R-:W-:Y:S01]  /*82f0*/  FFMA R4, R35.reuse, R0, R4 ;  /* 0x0000000023047223 */ /* 0x040fe20000000004 */
[C---:B------:R-:W-:Y:S01]  /*8300*/  FFMA R5, R35.reuse, R2, R5 ;  /* 0x0000000223057223 */ /* 0x040fe20000000005 */
[C---:B------:R-:W-:Y:S01]  /*8310*/  FFMA R6, R35.reuse, R3, R6 ;  /* 0x0000000323067223 */ /* 0x040fe20000000006 */
[C---:B------:R-:W-:Y:S01]  /*8320*/  FFMA R7, R35.reuse, R20, R7 ;  /* 0x0000001423077223 */ /* 0x040fe20000000007 */
[C---:B------:R-:W-:Y:S01]  /*8330*/  FMUL R8, R32.reuse, R8 ;  /* 0x0000000820087220 */ /* 0x040fe20000400000 */
        /* <DEDUP_REMOVED lines=9> */
[----:B------:R-:W-:Y:S01]  /*83d0*/  F2FP.TF32.F32.PACK_B R7, R7 ;  /* 0x00000007ff07723e */ /* 0x000fe200024050ff */
[C---:B------:R-:W-:Y:S01]  /*83e0*/  FFMA R11, R35.reuse, R38, R11 ;  /* 0x00000026230b7223 */ /* 0x040fe2000000000b */
[C---:B------:R-:W-:Y:S01]  /*83f0*/  FMUL R12, R32.reuse, R12 ;  /* 0x0000000c200c7220 */ /* 0x040fe20000400000 */
[----:B------:R-:W-:Y:S01]  /*8400*/  F2FP.TF32.F32.PACK_B R8, R8 ;  /* 0x00000008ff08723e */ /* 0x000fe200024050ff */
[C---:B------:R-:W-:Y:S01]  /*8410*/  FMUL R13, R32.reuse, R13 ;  /* 0x0000000d200d7220 */ /* 0x040fe20000400000 */
[----:B------:R1:W-:Y:S01]  /*8420*/  STS.128 [R80+0x6000], R4 ;  /* 0x0060000450007388 */ /* 0x0003e20000000c00 */
        /* <DEDUP_REMOVED lines=8> */
[C---:B------:R-:W-:Y:S01]  /*84b0*/  FFMA R15, R35.reuse, R42, R15 ;  /* 0x0000002a230f7223 */ /* 0x040fe2000000000f */
[C---:B------:R-:W-:Y:S01]  /*84c0*/  FMUL R16, R32.reuse, R16 ;  /* 0x0000001020107220 */ /* 0x040fe20000400000 */
[----:B------:R-:W-:Y:S01]  /*84d0*/  F2FP.TF32.F32.PACK_B R12, R12 ;  /* 0x0000000cff0c723e */ /* 0x000fe200024050ff */
[----:B------:R1:W-:Y:S01]  /*84e0*/  STS.128 [R79+0x6010], R8 ;  /* 0x006010084f007388 */ /* 0x0003e20000000c00 */
[C---:B------:R-:W-:Y:S01]  /*84f0*/  FMUL R17, R32.reuse, R17 ;  /* 0x0000001120117220 */ /* 0x040fe20000400000 */
[C---:B------:R-:W-:Y:S01]  /*8500*/  FMUL R18, R32.reuse, R18 ;  /* 0x0000001220127220 */ /* 0x040fe20000400000 */
[----:B------:R-:W-:Y:S01]  /*8510*/  FMUL R19, R32, R19 ;  /* 0x0000001320137220 */ /* 0x000fe20000400000 */
[----:B------:R-:W-:Y:S01]  /*8520*/  F2FP.TF32.F32.PACK_B R13, R13 ;  /* 0x0000000dff0d723e */ /* 0x000fe200024050ff */
[C---:B------:R-:W-:Y:S01]  /*8530*/  FFMA R16, R35.reuse, R43, R16 ;  /* 0x0000002b23107223 */ /* 0x040fe20000000010 */
[----:B------:R-:W-:Y:S01]  /*8540*/  F2FP.TF32.F32.PACK_B R14, R14 ;  /* 0x0000000eff0e723e */ /* 0x000fe200024050ff */
[C---:B------:R-:W-:Y:S01]  /*8550*/  FFMA R17, R35.reuse, R44, R17 ;  /* 0x0000002c23117223 */ /* 0x040fe20000000011 */
[----:B------:R-:W-:Y:S01]  /*8560*/  F2FP.TF32.F32.PACK_B R15, R15 ;  /* 0x0000000fff0f723e */ /* 0x000fe200024050ff */
[C---:B------:R-:W-:Y:S01]  /*8570*/  FFMA R18, R35.reuse, R45, R18 ;  /* 0x0000002d23127223 */ /* 0x040fe20000000012 */
[----:B------:R-:W-:Y:S01]  /*8580*/  FFMA R19, R35, R46, R19 ;  /* 0x0000002e23137223 */ /* 0x000fe20000000013 */
[----:B------:R-:W-:Y:S02]  /*8590*/  F2FP.TF32.F32.PACK_B R16, R16 ;  /* 0x00000010ff10723e */ /* 0x000fe400024050ff */
[----:B------:R1:W-:Y:S01]  /*85a0*/  STS.128 [R78+0x6020], R12 ;  /* 0x0060200c4e007388 */ /* 0x0003e20000000c00 */
[----:B------:R-:W-:Y:S02]  /*85b0*/  F2FP.TF32.F32.PACK_B R17, R17 ;  /* 0x00000011ff11723e */ /* 0x000fe400024050ff */
        /* <DEDUP_REMOVED lines=25> */
.L_x_141:
[----:B------:R-:W-:Y:S05]  /*8750*/  BSYNC.RECONVERGENT B0 ;  /* 0x0000000000007941 */ /* 0x000fea0003800200 */
.L_x_140:
[----:B------:R-:W-:Y:S01]  /*8760*/  BAR.SYNC.DEFER_BLOCKING 0x1, 0x80 ;  /* 0x0042000000007b1d */ /* 0x000fe20000010000 */
[----:B------:R-:W-:Y:S01]  /*8770*/  UISETP.NE.AND UP0, UPT, UR49, -0x4, UPT ;  /* 0xfffffffc3100788c */ /* 0x000fe2000bf05270 */
[----:B------:R-:W-:Y:S08]  /*8780*/  IADD3 R0, PT, PT, R30, 0x1, RZ ;  /* 0x000000011e007810 */ /* 0x000ff00007ffe0ff */
[----:B------:R-:W-:Y:S05]  /*8790*/  BRA.U !UP0, `(.L_x_142) ;  /* 0x0000000108287547 */ /* 0x000fea000b800000 */
[----:B------:R-:W-:Y:S01]  /*87a0*/  ISETP.NE.AND P0, PT, R87, RZ, PT ;  /* 0x000000ff5700720c */ /* 0x000fe20003f05270 */
[----:B------:R-:W-:Y:S01]  /*87b0*/  IMAD.U32 R3, RZ, RZ, UR51 ;  /* 0x00000033ff037e24 */ /* 0x000fe2000f8e00ff */
[----:B------:R-:W-:Y:S01]  /*87c0*/  UIADD3 UR51, UPT, UPT, UR51, 0x1, URZ ;  /* 0x0000000133337890 */ /* 0x000fe2000fffe0ff */
[----:B------:R-:W-:Y:S03]  /*87d0*/  IMAD.U32 R2, RZ, RZ, UR37 ;  /* 0x00000025ff027e24 */ /* 0x000fe6000f8e00ff */
[----:B------:R-:W-:Y:S04]  /*87e0*/  UISETP.NE.AND UP0, UPT, UR51, 0x4, UPT ;  /* 0x000000043300788c */ /* 0x000fe8000bf05270 */
[----:B------:R-:W-:Y:S03]  /*87f0*/  USEL UR51, UR51, URZ, UP0 ;  /* 0x000000ff33337287 */ /* 0x000fe60008000000 */
[----:B------:R-:W-:Y:S05]  /*8800*/  @P0 LEA R3, R3, UR48, 0x3 ;  /* 0x0000003003030c11 */ /* 0x000fea000f8e18ff */
[----:B------:R-:W-:Y:S05]  /*8810*/  @P0 VIADD R3, R3, 0x50 ;  /* 0x0000005003030836 */ /* 0x000fea0000000000 */
[----:B------:R-:W-:Y:S04]  /*8820*/  @P0 PRMT R2, R2, 0x654, R3 ;  /* 0x0000065402020816 */ /* 0x000fe80000000003 */
[----:B------:R2:W-:Y:S03]  /*8830*/  @P0 SYNCS.ARRIVE.TRANS64.RED.A1T0 RZ, [R2+URZ], RZ ;  /* 0x000000ff02ff09a7 */ /* 0x0005e600081004ff */
.L_x_142:
[----:B------:R-:W-:Y:S01]  /*8840*/  ISETP.NE.AND P2, PT, R83, RZ, PT ;  /* 0x000000ff5300720c */ /* 0x000fe20003f45270 */
[----:B------:R-:W-:Y:S01]  /*8850*/  UIADD3 UR49, UPT, UPT, UR49, 0x4, URZ ;  /* 0x0000000431317890 */ /* 0x000fe2000fffe0ff */
[----:B------:R-:W-:Y:S01]  /*8860*/  ISETP.NE.AND P0, PT, R85, 0x2, PT ;  /* 0x000000025500780c */ /* 0x000fe20003f05270 */
[----:B------:R-:W-:Y:S01]  /*8870*/  IMAD.IADD R20, R29, 0x1, R66 ;  /* 0x000000011d147824 */ /* 0x000fe200078e0242 */
[----:B------:R-:W-:Y:S01]  /*8880*/  ISETP.NE.AND P1, PT, R0, 0x4, PT ;  /* 0x000000040000780c */ /* 0x000fe20003f25270 */
[----:B------:R-:W-:Y:S01]  /*8890*/  IMAD.IADD R21, R31, 0x1, R68 ;  /* 0x000000011f157824 */ /* 0x000fe200078e0244 */
[----:B--2---:R-:W-:Y:S02]  /*88a0*/  SEL R2, RZ, 0x1, P0 ;  /* 0x00000001ff027807 */ /* 0x004fe40000000000 */
[----:B------:R-:W-:Y:S02]  /*88b0*/  SEL R3, RZ, 0x1, P1 ;  /* 0x00000001ff037807 */ /* 0x000fe40000800000 */
[----:B------:R-:W-:Y:S02]  /*88c0*/  LOP3.LUT R75, R75, R2, RZ, 0x3c, !PT ;  /* 0x000000024b4b7212 */ /* 0x000fe400078e3cff */
[----:B------:R-:W-:Y:S02]  /*88d0*/  LOP3.LUT R76, R76, R3, RZ, 0x3c, !PT ;  /* 0x000000034c4c7212 */ /* 0x000fe400078e3cff */
[----:B------:R-:W-:Y:S02]  /*88e0*/  @P2 R2UR UR36, R74 ;  /* 0x000000004a2422ca */ /* 0x000fe400000e0000 */
[----:B------:R-:W-:Y:S02]  /*88f0*/  SEL R85, R85, RZ, P0 ;  /* 0x000000ff55557207 */ /* 0x000fe40000000000 */
[----:B------:R-:W-:Y:S01]  /*8900*/  SEL R30, R0, RZ, P1 ;  /* 0x000000ff001e7207 */ /* 0x000fe20000800000 */
[----:B------:R-:W-:Y:S10]  /*8910*/  @P2 BRA `(.L_x_143) ;  /* 0xffffffcc00082947 */ /* 0x000ff4000383ffff */
[----:B------:R-:W-:-:S09]  /*8920*/  UISETP.NE.AND UP0, UPT, UR50, URZ, UPT ;  /* 0x000000ff3200728c */ /* 0x000fd2000bf05270 */
[----:B------:R-:W-:Y:S05]  /*8930*/  BRA.U !UP0, `(.L_x_144) ;  /* 0x0000000108487547 */ /* 0x000fea000b800000 */
[----:B------:R-:W2:Y:S02]  /*8940*/  LDCU.64 UR4, c[0x0][0x890] ;  /* 0x00011200ff0477ac */ /* 0x000ea40008000a00 */
[----:B--2---:R-:W-:-:S04]  /*8950*/  UISETP.NE.U32.AND UP0, UPT, UR4, URZ, UPT ;  /* 0x000000ff0400728c */ /* 0x004fc8000bf05070 */
[----:B------:R-:W-:-:S09]  /*8960*/  UISETP.NE.AND.EX UP0, UPT, UR5, URZ, UPT, UP0 ;  /* 0x000000ff0500728c */ /* 0x000fd2000bf05300 */
[----:B------:R-:W-:Y:S05]  /*8970*/  BRA.U UP0, `(.L_x_145) ;  /* 0x00000001000c7547 */ /* 0x000fea000b800000 */
[----:B------:R-:W-:-:S13]  /*8980*/  FSETP.NEU.AND P0, PT, R35, RZ, PT ;  /* 0x000000ff2300720b */ /* 0x000fda0003f0d000 */
[----:B------:R-:W-:Y:S05]  /*8990*/  @!P0 EXIT ;  /* 0x000000000000894d */ /* 0x000fea0003800000 */
[----:B------:R-:W-:Y:S05]  /*89a0*/  BRA `(.L_x_144) ;  /* 0x00000000002c7947 */ /* 0x000fea0003800000 */
.L_x_145:
[----:B------:R-:W-:Y:S01]  /*89b0*/  ISETP.NE.AND P0, PT, R84, RZ, PT ;  /* 0x000000ff5400720c */ /* 0x000fe20003f05270 */
[----:B------:R-:W-:-:S12]  /*89c0*/  BSSY.RECONVERGENT B0, `(.L_x_144) ;  /* 0x0000009000007945 */ /* 0x000fd80003800200 */
[----:B------:R-:W-:Y:S05]  /*89d0*/  @P0 BRA `(.L_x_146) ;  /* 0x0000000000140947 */ /* 0x000fea0003800000 */
[----:B------:R-:W2:Y:S02]  /*89e0*/  LDCU.64 UR4, c[0x0][0x888] ;  /* 0x00011100ff0477ac */ /* 0x000ea40008000a00 */
[----:B--2---:R-:W-:-:S04]  /*89f0*/  ISETP.NE.U32.AND P0, PT, RZ, UR4, PT ;  /* 0x00000004ff007c0c */ /* 0x004fc8000bf05070 */
[----:B------:R-:W-:-:S13]  /*8a00*/  ISETP.NE.AND.EX P0, PT, RZ, UR5, PT, P0 ;  /* 0x00000005ff007c0c */ /* 0x000fda000bf05300 */
[----:B------:R-:W-:Y:S05]  /*8a10*/  @!P0 EXIT ;  /* 0x000000000000894d */ /* 0x000fea0003800000 */
[----:B------:R-:W-:Y:S05]  /*8a20*/  BRA `(.L_x_147) ;  /* 0x0000000000087947 */ /* 0x000fea0003800000 */
.L_x_146:
[----:B------:R-:W-:-:S13]  /*8a30*/  FSETP.NEU.AND P0, PT, R35, RZ, PT ;  /* 0x000000ff2300720b */ /* 0x000fda0003f0d000 */
[----:B------:R-:W-:Y:S05]  /*8a40*/  @!P0 EXIT ;  /* 0x000000000000894d */ /* 0x000fea0003800000 */
.L_x_147:
[----:B------:R-:W-:Y:S05]  /*8a50*/  BSYNC.RECONVERGENT B0 ;  /* 0x0000000000007941 */ /* 0x000fea0003800200 */
.L_x_144:
[----:B------:R-:W-:Y:S01]  /*8a60*/  ULEA UR4, UR51, UR48, 0x3 ;  /* 0x0000003033047291 */ /* 0x000fe2000f8e18ff */
[----:B------:R-:W-:-:S04]  /*8a70*/  DEPBAR.LE SB0, 0x0 ;  /* 0x000080000000791a */ /* 0x000fc80000000000 */
[----:B------:R-:W-:-:S04]  /*8a80*/  UIADD3 UR4, UPT, UPT, UR4, 0x50, URZ ;  /* 0x0000005004047890 */ /* 0x000fc8000fffe0ff */
[----:B------:R-:W-:-:S09]  /*8a90*/  UPRMT UR4, UR37, 0x654, UR4 ;  /* 0x0000065425047896 */ /* 0x000fd20008000004 */
[----:B------:R-:W-:Y:S01]  /*8aa0*/  SYNCS.ARRIVE.TRANS64.RED.A1T0 RZ, [UR4], RZ ;  /* 0x000000ffffff79a7 */ /* 0x000fe20008100404 */
[----:B------:R-:W-:Y:S05]  /*8ab0*/  EXIT ;  /* 0x000000000000794d */ /* 0x000fea0003800000 */
.L_x_24:
[----:B--2---:R2:W4:Y:S02]  /*8ac0*/  SYNCS.PHASECHK.TRANS64.TRYWAIT P0, [R3+URZ+0xf0], R2 ;  /* 0x0000f002030075a7 */ /* 0x00452400080011ff */
[----:B----4-:R-:W-:Y:S05]  /*8ad0*/  @!P0 NANOSLEEP.SYNCS 0x989680 ;  /* 0x009896800000895d */ /* 0x010fea0003900000 */
[----:B------:R-:W4:Y:S02]  /*8ae0*/  @!P0 SYNCS.PHASECHK.TRANS64 P0, [R3+URZ+0xf0], R2 ;  /* 0x0000f002030085a7 */ /* 0x000f2400080010ff */
[----:B----4-:R-:W-:Y:S05]  /*8af0*/  @!P0 BRA `(.L_x_24) ;  /* 0xfffffffc00f08947 */ /* 0x010fea000383ffff */
[----:B------:R-:W-:Y:S05]  /*8b00*/  BRA `(.L_x_148) ;  /* 0xffffff8c00387947 */ /* 0x000fea000383ffff */
.L_x_27:
[----:B-1----:R-:W-:-:S07]  /*8b10*/  MOV R2, UR33 ;  /* 0x0000002100027c02 */ /* 0x002fce0008000f00 */
.L_x_149:
[----:B-1----:R1:W2:Y:S02]  /*8b20*/  SYNCS.PHASECHK.TRANS64.TRYWAIT P0, [R2+URZ+0x18], R5 ;  /* 0x00001805020075a7 */ /* 0x0022a400080011ff */
[----:B--2---:R-:W-:Y:S05]  /*8b30*/  @!P0 NANOSLEEP.SYNCS 0x989680 ;  /* 0x009896800000895d */ /* 0x004fea0003900000 */
[----:B------:R-:W2:Y:S02]  /*8b40*/  @!P0 SYNCS.PHASECHK.TRANS64 P0, [R2+URZ+0x18], R5 ;  /* 0x00001805020085a7 */ /* 0x000ea400080010ff */
[----:B--2---:R-:W-:Y:S05]  /*8b50*/  @!P0 BRA `(.L_x_149) ;  /* 0xfffffffc00f08947 */ /* 0x004fea000383ffff */
[----:B------:R-:W-:Y:S05]  /*8b60*/  BRA `(.L_x_26) ;  /* 0xffffff8c009c7947 */ /* 0x000fea000383ffff */
.L_x_34:
[----:B-1----:R-:W-:-:S07]  /*8b70*/  MOV R2, UR17 ;  /* 0x0000001100027c02 */ /* 0x002fce0008000f00 */
.L_x_150:
[----:B-1----:R1:W2:Y:S02]  /*8b80*/  SYNCS.PHASECHK.TRANS64.TRYWAIT P0, [R2+URZ+0x18], R5 ;  /* 0x00001805020075a7 */ /* 0x0022a400080011ff */
[----:B--2---:R-:W-:Y:S05]  /*8b90*/  @!P0 NANOSLEEP.SYNCS 0x989680 ;  /* 0x009896800000895d */ /* 0x004fea0003900000 */
[----:B------:R-:W2:Y:S02]  /*8ba0*/  @!P0 SYNCS.PHASECHK.TRANS64 P0, [R2+URZ+0x18], R5 ;  /* 0x00001805020085a7 */ /* 0x000ea400080010ff */
[----:B--2---:R-:W-:Y:S05]  /*8bb0*/  @!P0 BRA `(.L_x_150) ;  /* 0xfffffffc00f08947 */ /* 0x004fea000383ffff */
[----:B------:R-:W-:Y:S05]  /*8bc0*/  BRA `(.L_x_33) ;  /* 0xffffff9000547947 */ /* 0x000fea000383ffff */
.L_x_39:
[----:B-1----:R1:W2:Y:S02]  /*8bd0*/  SYNCS.PHASECHK.TRANS64.TRYWAIT P0, [R2+URZ+0x80], R3 ;  /* 0x00008003020075a7 */ /* 0x0022a400080011ff */
[----:B--2---:R-:W-:Y:S05]  /*8be0*/  @!P0 NANOSLEEP.SYNCS 0x989680 ;  /* 0x009896800000895d */ /* 0x004fea0003900000 */
[----:B------:R-:W2:Y:S02]  /*8bf0*/  @!P0 SYNCS.PHASECHK.TRANS64 P0, [R2+URZ+0x80], R3 ;  /* 0x00008003020085a7 */ /* 0x000ea400080010ff */
[----:B--2---:R-:W-:Y:S05]  /*8c00*/  @!P0 BRA `(.L_x_39) ;  /* 0xfffffffc00f08947 */ /* 0x004fea000383ffff */
[----:B------:R-:W-:Y:S05]  /*8c10*/  BRA `(.L_x_151) ;  /* 0xffffff9000f47947 */ /* 0x000fea000383ffff */
.L_x_43:
[----:B---3--:R-:W-:-:S07]  /*8c20*/  MOV R0, UR4 ;  /* 0x0000000400007c02 */ /* 0x008fce0008000f00 */
.L_x_152:
[----:B-1----:R1:W2:Y:S02]  /*8c30*/  SYNCS.PHASECHK.TRANS64.TRYWAIT P0, [R0+URZ], R3 ;  /* 0x00000003000075a7 */ /* 0x0022a400080011ff */
[----:B--2---:R-:W-:Y:S05]  /*8c40*/  @!P0 NANOSLEEP.SYNCS 0x989680 ;  /* 0x009896800000895d */ /* 0x004fea0003900000 */
[----:B------:R-:W2:Y:S02]  /*8c50*/  @!P0 SYNCS.PHASECHK.TRANS64 P0, [R0+URZ], R3 ;  /* 0x00000003000085a7 */ /* 0x000ea400080010ff */
[----:B--2---:R-:W-:Y:S05]  /*8c60*/  @!P0 BRA `(.L_x_152) ;  /* 0xfffffffc00f08947 */ /* 0x004fea000383ffff */
[----:B------:R-:W-:Y:S05]  /*8c70*/  BRA `(.L_x_153) ;  /* 0xffffff9800647947 */ /* 0x000fea000383ffff */
.L_x_44:
[----:B---3--:R-:W-:-:S07]  /*8c80*/  MOV R0, UR4 ;  /* 0x0000000400007c02 */ /* 0x008fce0008000f00 */
.L_x_154:
[----:B-1----:R1:W2:Y:S02]  /*8c90*/  SYNCS.PHASECHK.TRANS64.TRYWAIT P0, [R0+URZ], R3 ;  /* 0x00000003000075a7 */ /* 0x0022a400080011ff */
[----:B--2---:R-:W-:Y:S05]  /*8ca0*/  @!P0 NANOSLEEP.SYNCS 0x989680 ;  /* 0x009896800000895d */ /* 0x004fea0003900000 */
[----:B------:R-:W2:Y:S02]  /*8cb0*/  @!P0 SYNCS.PHASECHK.TRANS64 P0, [R0+URZ], R3 ;  /* 0x00000003000085a7 */ /* 0x000ea400080010ff */
[----:B--2---:R-:W-:Y:S05]  /*8cc0*/  @!P0 BRA `(.L_x_154) ;  /* 0xfffffffc00f08947 */ /* 0x004fea000383ffff */
[----:B------:R-:W-:Y:S05]  /*8cd0*/  BRA `(.L_x_155) ;  /* 0xffffff9800707947 */ /* 0x000fea000383ffff */
.L_x_47:
[----:B-1----:R1:W2:Y:S02]  /*8ce0*/  SYNCS.PHASECHK.TRANS64.TRYWAIT P0, [R0+URZ+0xe0], R5 ;  /* 0x0000e005000075a7 */ /* 0x0022a400080011ff */
[----:B--2---:R-:W-:Y:S05]  /*8cf0*/  @!P0 NANOSLEEP.SYNCS 0x989680 ;  /* 0x009896800000895d */ /* 0x004fea0003900000 */
[----:B------:R-:W2:Y:S02]  /*8d00*/  @!P0 SYNCS.PHASECHK.TRANS64 P0, [R0+URZ+0xe0], R5 ;  /* 0x0000e005000085a7 */ /* 0x000ea400080010ff */
[----:B--2---:R-:W-:Y:S05]  /*8d10*/  @!P0 BRA `(.L_x_47) ;  /* 0xfffffffc00f08947 */ /* 0x004fea000383ffff */
[----:B------:R-:W-:Y:S05]  /*8d20*/  BRA `(.L_x_156) ;  /* 0xffffff9800d07947 */ /* 0x000fea000383ffff */
.L_x_48:
[----:B------:R-:W-:-:S07]  /*8d30*/  MOV R0, UR5 ;  /* 0x0000000500007c02 */ /* 0x000fce0008000f00 */
.L_x_157:
[----:B-1----:R1:W2:Y:S02]  /*8d40*/  SYNCS.PHASECHK.TRANS64.TRYWAIT P0, [R0+URZ+0x90], R7 ;  /* 0x00009007000075a7 */ /* 0x0022a400080011ff */
[----:B--2---:R-:W-:Y:S05]  /*8d50*/  @!P0 NANOSLEEP.SYNCS 0x989680 ;  /* 0x009896800000895d */ /* 0x004fea0003900000 */
[----:B------:R-:W2:Y:S02]  /*8d60*/  @!P0 SYNCS.PHASECHK.TRANS64 P0, [R0+URZ+0x90], R7 ;  /* 0x00009007000085a7 */ /* 0x000ea400080010ff */
[----:B--2---:R-:W-:Y:S05]  /*8d70*/  @!P0 BRA `(.L_x_157) ;  /* 0xfffffffc00f08947 */ /* 0x004fea000383ffff */
[----:B------:R-:W-:Y:S05]  /*8d80*/  BRA `(.L_x_158) ;  /* 0xffffff9800e07947 */ /* 0x000fea000383ffff */
.L_x_49:
[----:B-1----:R1:W2:Y:S02]  /*8d90*/  SYNCS.PHASECHK.TRANS64.TRYWAIT P1, [R0+URZ+0x80], R5 ;  /* 0x00008005000075a7 */ /* 0x0022a400080211ff */
[----:B--2---:R-:W-:Y:S05]  /*8da0*/  @!P1 NANOSLEEP.SYNCS 0x989680 ;  /* 0x009896800000995d */ /* 0x004fea0003900000 */
[----:B------:R-:W2:Y:S02]  /*8db0*/  @!P1 SYNCS.PHASECHK.TRANS64 P1, [R0+URZ+0x80], R5 ;  /* 0x00008005000095a7 */ /* 0x000ea400080210ff */
[----:B--2---:R-:W-:Y:S05]  /*8dc0*/  @!P1 BRA `(.L_x_49) ;  /* 0xfffffffc00f09947 */ /* 0x004fea000383ffff */
[----:B------:R-:W-:Y:S05]  /*8dd0*/  BRA `(.L_x_159) ;  /* 0xffffff9c00107947 */ /* 0x000fea000383ffff */
.L_x_52:
[----:B------:R-:W-:-:S07]  /*8de0*/  MOV R0, UR5 ;  /* 0x0000000500007c02 */ /* 0x000fce0008000f00 */
.L_x_160:
[----:B-1----:R1:W2:Y:S02]  /*8df0*/  SYNCS.PHASECHK.TRANS64.TRYWAIT P0, [R0+URZ+0x90], R3 ;  /* 0x00009003000075a7 */ /* 0x0022a400080011ff */
[----:B--2---:R-:W-:Y:S05]  /*8e00*/  @!P0 NANOSLEEP.SYNCS 0x989680 ;  /* 0x009896800000895d */ /* 0x004fea0003900000 */
[----:B------:R-:W2:Y:S02]  /*8e10*/  @!P0 SYNCS.PHASECHK.TRANS64 P0, [R0+URZ+0x90], R3 ;  /* 0x00009003000085a7 */ /* 0x000ea400080010ff */
[----:B--2---:R-:W-:Y:S05]  /*8e20*/  @!P0 BRA `(.L_x_160) ;  /* 0xfffffffc00f08947 */ /* 0x004fea000383ffff */
[----:B------:R-:W-:Y:S05]  /*8e30*/  BRA `(.L_x_51) ;  /* 0xffffff9c00647947 */ /* 0x000fea000383ffff */
.L_x_61:
[----:B-1----:R-:W-:-:S04]  /*8e40*/  MOV R4, UR6 ;  /* 0x0000000600047c02 */ /* 0x002fc80008000f00 */
[----:B------:R1:W2:Y:S03]  /*8e50*/  SYNCS.PHASECHK.TRANS64.TRYWAIT P0, [R4+URZ+0x8], R5 ;  /* 0x00000805040075a7 */ /* 0x0002a600080011ff */
[----:B--2---:R-:W-:Y:S05]  /*8e60*/  @!P0 NANOSLEEP.SYNCS 0x989680 ;  /* 0x009896800000895d */ /* 0x004fea0003900000 */
[----:B------:R-:W2:Y:S02]  /*8e70*/  @!P0 SYNCS.PHASECHK.TRANS64 P0, [R4+URZ+0x8], R5 ;  /* 0x00000805040085a7 */ /* 0x000ea400080010ff */
[----:B--2---:R-:W-:Y:S05]  /*8e80*/  @!P0 BRA `(.L_x_61) ;  /* 0xfffffffc00ec8947 */ /* 0x004fea000383ffff */
[----:B------:R-:W-:Y:S05]  /*8e90*/  BRA `(.L_x_60) ;  /* 0xffffffa000187947 */ /* 0x000fea000383ffff */
.L_x_63:
[----:B------:R-:W-:Y:S01]  /*8ea0*/  BSSY B0, `(.L_x_161) ;  /* 0x0000006000007945 */ /* 0x000fe20003800000 */
[----:B------:R-:W-:-:S07]  /*8eb0*/  MOV R15, 0xffffffff ;  /* 0xffffffff000f7802 */ /* 0x000fce0000000f00 */
[----:B-1---5:R-:W-:Y:S05]  /*8ec0*/  WARPSYNC.COLLECTIVE R15, `(.L_x_162) ;  /* 0x000000000f0c7348 */ /* 0x022fea0003c00000 */
[----:B------:R-:W-:Y:S02]  /*8ed0*/  ELECT P6, UR79, PT ;  /* 0x00000000004f782f */ /* 0x000fe400038c0000 */
[----:B------:R-:W-:Y:S01]  /*8ee0*/  MOV R14, UR79 ;  /* 0x0000004f000e7c02 */ /* 0x000fe20008000f00 */
[----:B-1---5:R-:W-:Y:S10]  /*8ef0*/  ENDCOLLECTIVE ;  /* 0x000000000000791b */ /* 0x022ff40003800000 */
.L_x_162:
[----:B------:R-:W-:Y:S05]  /*8f00*/  BSYNC B0 ;  /* 0x0000000000007941 */ /* 0x000fea0003800000 */
.L_x_161:
[----:B------:R-:W-:Y:S05]  /*8f10*/  BRA `(.L_x_163) ;  /* 0xffffffa000487947 */ /* 0x000fea000383ffff */
.L_x_65:
[----:B-1----:R-:W-:-:S04]  /*8f20*/  MOV R2, UR6 ;  /* 0x0000000600027c02 */ /* 0x002fc80008000f00 */
[----:B------:R1:W2:Y:S03]  /*8f30*/  SYNCS.PHASECHK.TRANS64.TRYWAIT P0, [R2+URZ+0x8], R3 ;  /* 0x00000803020075a7 */ /* 0x0002a600080011ff */
[----:B--2---:R-:W-:Y:S05]  /*8f40*/  @!P0 NANOSLEEP.SYNCS 0x989680 ;  /* 0x009896800000895d */ /* 0x004fea0003900000 */
[----:B------:R-:W2:Y:S02]  /*8f50*/  @!P0 SYNCS.PHASECHK.TRANS64 P0, [R2+URZ+0x8], R3 ;  /* 0x00000803020085a7 */ /* 0x000ea400080010ff */
[----:B--2---:R-:W-:Y:S05]  /*8f60*/  @!P0 BRA `(.L_x_65) ;  /* 0xfffffffc00ec8947 */ /* 0x004fea000383ffff */
[----:B------:R-:W-:Y:S05]  /*8f70*/  BRA `(.L_x_64) ;  /* 0xffffffa0004c7947 */ /* 0x000fea000383ffff */
.L_x_66:
[----:B-1----:R1:W2:Y:S02]  /*8f80*/  SYNCS.PHASECHK.TRANS64.TRYWAIT P0, [R0+URZ+0x80], R5 ;  /* 0x00008005000075a7 */ /* 0x0022a400080011ff */
[----:B--2---:R-:W-:Y:S05]  /*8f90*/  @!P0 NANOSLEEP.SYNCS 0x989680 ;  /* 0x009896800000895d */ /* 0x004fea0003900000 */
[----:B------:R-:W2:Y:S02]  /*8fa0*/  @!P0 SYNCS.PHASECHK.TRANS64 P0, [R0+URZ+0x80], R5 ;  /* 0x00008005000085a7 */ /* 0x000ea400080010ff */
[----:B--2---:R-:W-:Y:S05]  /*8fb0*/  @!P0 BRA `(.L_x_66) ;  /* 0xfffffffc00f08947 */ /* 0x004fea000383ffff */
[----:B------:R-:W-:Y:S05]  /*8fc0*/  BRA `(.L_x_164) ;  /* 0xffffffa400387947 */ /* 0x000fea000383ffff */
.L_x_68:
[----:B------:R-:W-:-:S07]  /*8fd0*/  MOV R0, UR9 ;  /* 0x0000000900007c02 */ /* 0x000fce0008000f00 */
.L_x_165:
[----:B-1----:R1:W2:Y:S02]  /*8fe0*/  SYNCS.PHASECHK.TRANS64.TRYWAIT P0, [R0+URZ+0xc0], R5 ;  /* 0x0000c005000075a7 */ /* 0x0022a400080011ff */
[----:B--2---:R-:W-:Y:S05]  /*8ff0*/  @!P0 NANOSLEEP.SYNCS 0x989680 ;  /* 0x009896800000895d */ /* 0x004fea0003900000 */
[----:B------:R-:W2:Y:S02]  /*9000*/  @!P0 SYNCS.PHASECHK.TRANS64 P0, [R0+URZ+0xc0], R5 ;  /* 0x0000c005000085a7 */ /* 0x000ea400080010ff */
[----:B--2---:R-:W-:Y:S05]  /*9010*/  @!P0 BRA `(.L_x_165) ;  /* 0xfffffffc00f08947 */ /* 0x004fea000383ffff */
[----:B------:R-:W-:Y:S05]  /*9020*/  BRA `(.L_x_166) ;  /* 0xffffffa400847947 */ /* 0x000fea000383ffff */
.L_x_71:
[----:B------:R-:W-:Y:S07]  /*9030*/  MOV R0, UR8 ;  /* 0x0000000800007c02 */ /* 0x000fee0008000f00 */
.L_x_167:
[----:B-1----:R1:W2:Y:S02]  /*9040*/  SYNCS.PHASECHK.TRANS64.TRYWAIT P0, [R0+URZ], R5 ;  /* 0x00000005000075a7 */ /* 0x0022a400080011ff */
[----:B--2---:R-:W-:Y:S05]  /*9050*/  @!P0 NANOSLEEP.SYNCS 0x989680 ;  /* 0x009896800000895d */ /* 0x004fea0003900000 */
[----:B------:R-:W2:Y:S02]  /*9060*/  @!P0 SYNCS.PHASECHK.TRANS64 P0, [R0+URZ], R5 ;  /* 0x00000005000085a7 */ /* 0x000ea400080010ff */
[----:B--2---:R-:W-:Y:S05]  /*9070*/  @!P0 BRA `(.L_x_167) ;  /* 0xfffffffc00f08947 */ /* 0x004fea000383ffff */
[----:B------:R-:W-:Y:S05]  /*9080*/  BRA `(.L_x_70) ;  /* 0xffffffa400987947 */ /* 0x000fea000383ffff */
.L_x_75:
[----:B-1----:R-:W-:-:S07]  /*9090*/  MOV R0, UR8 ;  /* 0x0000000800007c02 */ /* 0x002fce0008000f00 */
.L_x_168:
[----:B-1----:R1:W2:Y:S02]  /*90a0*/  SYNCS.PHASECHK.TRANS64.TRYWAIT P0, [R0+URZ], R3 ;  /* 0x00000003000075a7 */ /* 0x0022a400080011ff */
[----:B--2---:R-:W-:Y:S05]  /*90b0*/  @!P0 NANOSLEEP.SYNCS 0x989680 ;  /* 0x009896800000895d */ /* 0x004fea0003900000 */
[----:B------:R-:W2:Y:S02]  /*90c0*/  @!P0 SYNCS.PHASECHK.TRANS64 P0, [R0+URZ], R3 ;  /* 0x00000003000085a7 */ /* 0x000ea400080010ff */
[----:B--2---:R-:W-:Y:S05]  /*90d0*/  @!P0 BRA `(.L_x_168) ;  /* 0xfffffffc00f08947 */ /* 0x004fea000383ffff */
[----:B------:R-:W-:Y:S05]  /*90e0*/  BRA `(.L_x_169) ;  /* 0xffffffa8008c7947 */ /* 0x000fea000383ffff */
.L_x_76:
[----:B------:R-:W-:-:S07]  /*90f0*/  MOV R0, UR8 ;  /* 0x0000000800007c02 */ /* 0x000fce0008000f00 */
.L_x_170:
[----:B-1----:R1:W2:Y:S02]  /*9100*/  SYNCS.PHASECHK.TRANS64.TRYWAIT P0, [R0+URZ], R3 ;  /* 0x00000003000075a7 */ /* 0x0022a400080011ff */
[----:B--2---:R-:W-:Y:S05]  /*9110*/  @!P0 NANOSLEEP.SYNCS 0x989680 ;  /* 0x009896800000895d */ /* 0x004fea0003900000 */
[----:B------:R-:W2:Y:S02]  /*9120*/  @!P0 SYNCS.PHASECHK.TRANS64 P0, [R0+URZ], R3 ;  /* 0x00000003000085a7 */ /* 0x000ea400080010ff */
[----:B--2---:R-:W-:Y:S05]  /*9130*/  @!P0 BRA `(.L_x_170) ;  /* 0xfffffffc00f08947 */ /* 0x004fea000383ffff */
[----:B------:R-:W-:Y:S05]  /*9140*/  BRA `(.L_x_171) ;  /* 0xffffffa800987947 */ /* 0x000fea000383ffff */
.L_x_77:
[----:B------:R-:W-:-:S07]  /*9150*/  MOV R0, UR8 ;  /* 0x0000000800007c02 */ /* 0x000fce0008000f00 */
.L_x_172:
[----:B-1----:R1:W2:Y:S02]  /*9160*/  SYNCS.PHASECHK.TRANS64.TRYWAIT P0, [R0+URZ], R3 ;  /* 0x00000003000075a7 */ /* 0x0022a400080011ff */
[----:B--2---:R-:W-:Y:S05]  /*9170*/  @!P0 NANOSLEEP.SYNCS 0x989680 ;  /* 0x009896800000895d */ /* 0x004fea0003900000 */
[----:B------:R-:W2:Y:S02]  /*9180*/  @!P0 SYNCS.PHASECHK.TRANS64 P0, [R0+URZ], R3 ;  /* 0x00000003000085a7 */ /* 0x000ea400080010ff */
[----:B--2---:R-:W-:Y:S05]  /*9190*/  @!P0 BRA `(.L_x_172) ;  /* 0xfffffffc00f08947 */ /* 0x004fea000383ffff */
[----:B------:R-:W-:Y:S05]  /*91a0*/  BRA `(.L_x_173) ;  /* 0xffffffa800a47947 */ /* 0x000fea000383ffff */
.L_x_80:
[----:B------:R-:W-:-:S07]  /*91b0*/  MOV R0, UR7 ;  /* 0x0000000700007c02 */ /* 0x000fce0008000f00 */
.L_x_174:
[----:B-1----:R1:W2:Y:S02]  /*91c0*/  SYNCS.PHASECHK.TRANS64.TRYWAIT P1, [R0+URZ+0x100], R3 ;  /* 0x00010003000075a7 */ /* 0x0022a400080211ff */
[----:B--2---:R-:W-:Y:S05]  /*91d0*/  @!P1 NANOSLEEP.SYNCS 0x989680 ;  /* 0x009896800000995d */ /* 0x004fea0003900000 */
[----:B------:R-:W2:Y:S02]  /*91e0*/  @!P1 SYNCS.PHASECHK.TRANS64 P1, [R0+URZ+0x100], R3 ;  /* 0x00010003000095a7 */ /* 0x000ea400080210ff */
[----:B--2---:R-:W-:Y:S05]  /*91f0*/  @!P1 BRA `(.L_x_174) ;  /* 0xfffffffc00f09947 */ /* 0x004fea000383ffff */
[----:B------:R-:W-:Y:S05]  /*9200*/  BRA `(.L_x_175) ;  /* 0xffffffa800f07947 */ /* 0x000fea000383ffff */
.L_x_85:
[----:B--2---:R2:W4:Y:S02]  /*9210*/  SYNCS.PHASECHK.TRANS64.TRYWAIT P0, [R0+URZ+0x80], R3 ;  /* 0x00008003000075a7 */ /* 0x00452400080011ff */
[----:B----4-:R-:W-:Y:S05]  /*9220*/  @!P0 NANOSLEEP.SYNCS 0x989680 ;  /* 0x009896800000895d */ /* 0x010fea0003900000 */
[----:B------:R-:W4:Y:S02]  /*9230*/  @!P0 SYNCS.PHASECHK.TRANS64 P0, [R0+URZ+0x80], R3 ;  /* 0x00008003000085a7 */ /* 0x000f2400080010ff */
[----:B----4-:R-:W-:Y:S05]  /*9240*/  @!P0 BRA `(.L_x_85) ;  /* 0xfffffffc00f08947 */ /* 0x010fea000383ffff */
[----:B------:R-:W-:Y:S05]  /*9250*/  BRA `(.L_x_176) ;  /* 0xffffffb000047947 */ /* 0x000fea000383ffff */
.L_x_88:
[----:B------:R-:W-:Y:S07]  /*9260*/  MOV R0, UR7 ;  /* 0x0000000700007c02 */ /* 0x000fee0008000f00 */
.L_x_177:
[----:B--2---:R2:W4:Y:S02]  /*9270*/  SYNCS.PHASECHK.TRANS64.TRYWAIT P0, [R0+URZ+0x78], R3 ;  /* 0x00007803000075a7 */ /* 0x00452400080011ff */
[----:B----4-:R-:W-:Y:S05]  /*9280*/  @!P0 NANOSLEEP.SYNCS 0x989680 ;  /* 0x009896800000895d */ /* 0x010fea0003900000 */
[----:B------:R-:W4:Y:S02]  /*9290*/  @!P0 SYNCS.PHASECHK.TRANS64 P0, [R0+URZ+0x78], R3 ;  /* 0x00007803000085a7 */ /* 0x000f2400080010ff */
[----:B----4-:R-:W-:Y:S05]  /*92a0*/  @!P0 BRA `(.L_x_177) ;  /* 0xfffffffc00f08947 */ /* 0x010fea000383ffff */
[----:B------:R-:W-:Y:S05]  /*92b0*/  BRA `(.L_x_87) ;  /* 0xffffffb000e47947 */ /* 0x000fea000383ffff */
.L_x_91:
[----:B------:R-:W-:Y:S07]  /*92c0*/  MOV R3, UR7 ;  /* 0x0000000700037c02 */ /* 0x000fee0008000f00 */
.L_x_178:
[----:B-1----:R1:W2:Y:S02]  /*92d0*/  SYNCS.PHASECHK.TRANS64.TRYWAIT P0, [R3+URZ+0x50], R12 ;  /* 0x0000500c030075a7 */ /* 0x0022a400080011ff */
[----:B--2---:R-:W-:Y:S05]  /*92e0*/  @!P0 NANOSLEEP.SYNCS 0x989680 ;  /* 0x009896800000895d */ /* 0x004fea0003900000 */
[----:B------:R-:W2:Y:S02]  /*92f0*/  @!P0 SYNCS.PHASECHK.TRANS64 P0, [R3+URZ+0x50], R12 ;  /* 0x0000500c030085a7 */ /* 0x000ea400080010ff */
[----:B--2---:R-:W-:Y:S05]  /*9300*/  @!P0 BRA `(.L_x_178) ;  /* 0xfffffffc00f08947 */ /* 0x004fea000383ffff */
[----:B------:R-:W-:Y:S05]  /*9310*/  BRA `(.L_x_179) ;  /* 0xffffffb4005c7947 */ /* 0x000fea000383ffff */
.L_x_92:
[----:B-1----:R-:W-:Y:S07]  /*9320*/  MOV R3, UR7 ;  /* 0x0000000700037c02 */ /* 0x002fee0008000f00 */
.L_x_180:
[----:B-1----:R1:W2:Y:S02]  /*9330*/  SYNCS.PHASECHK.TRANS64.TRYWAIT P0, [R3+URZ+0x58], R12 ;  /* 0x0000580c030075a7 */ /* 0x0022a400080011ff */
[----:B--2---:R-:W-:Y:S05]  /*9340*/  @!P0 NANOSLEEP.SYNCS 0x989680 ;  /* 0x009896800000895d */ /* 0x004fea0003900000 */
[----:B------:R-:W2:Y:S02]  /*9350*/  @!P0 SYNCS.PHASECHK.TRANS64 P0, [R3+URZ+0x58], R12 ;  /* 0x0000580c030085a7 */ /* 0x000ea400080010ff */
[----:B--2---:R-:W-:Y:S05]  /*9360*/  @!P0 BRA `(.L_x_180) ;  /* 0xfffffffc00f08947 */ /* 0x004fea000383ffff */
[----:B------:R-:W-:Y:S05]  /*9370*/  BRA `(.L_x_181) ;  /* 0xffffffb400b87947 */ /* 0x000fea000383ffff */
.L_x_93:
[----:B-1----:R-:W-:Y:S07]  /*9380*/  MOV R3, UR7 ;  /* 0x0000000700037c02 */ /* 0x002fee0008000f00 */
.L_x_182:
[----:B-1----:R1:W2:Y:S02]  /*9390*/  SYNCS.PHASECHK.TRANS64.TRYWAIT P0, [R3+URZ+0x60], R12 ;  /* 0x0000600c030075a7 */ /* 0x0022a400080011ff */
[----:B--2---:R-:W-:Y:S05]  /*93a0*/  @!P0 NANOSLEEP.SYNCS 0x989680 ;  /* 0x009896800000895d */ /* 0x004fea0003900000 */
[----:B------:R-:W2:Y:S02]  /*93b0*/  @!P0 SYNCS.PHASECHK.TRANS64 P0, [R3+URZ+0x60], R12 ;  /* 0x0000600c030085a7 */ /* 0x000ea400080010ff */
[----:B--2---:R-:W-:Y:S05]  /*93c0*/  @!P0 BRA `(.L_x_182) ;  /* 0xfffffffc00f08947 */ /* 0x004fea000383ffff */
[----:B------:R-:W-:Y:S05]  /*93d0*/  BRA `(.L_x_183) ;  /* 0xffffffb800147947 */ /* 0x000fea000383ffff */
.L_x_94:
[----:B------:R-:W-:Y:S07]  /*93e0*/  MOV R3, UR7 ;  /* 0x0000000700037c02 */ /* 0x000fee0008000f00 */
.L_x_184:
[----:B-1----:R1:W2:Y:S02]  /*93f0*/  SYNCS.PHASECHK.TRANS64.TRYWAIT P0, [R3+URZ+0x68], R12 ;  /* 0x0000680c030075a7 */ /* 0x0022a400080011ff */
[----:B--2---:R-:W-:Y:S05]  /*9400*/  @!P0 NANOSLEEP.SYNCS 0x989680 ;  /* 0x009896800000895d */ /* 0x004fea0003900000 */
[----:B------:R-:W2:Y:S02]  /*9410*/  @!P0 SYNCS.PHASECHK.TRANS64 P0, [R3+URZ+0x68], R12 ;  /* 0x0000680c030085a7 */ /* 0x000ea400080010ff */
[----:B--2---:R-:W-:Y:S05]  /*9420*/  @!P0 BRA `(.L_x_184) ;  /* 0xfffffffc00f08947 */ /* 0x004fea000383ffff */
[----:B------:R-:W-:Y:S05]  /*9430*/  BRA `(.L_x_185) ;  /* 0xffffffb800b47947 */ /* 0x000fea000383ffff */
.L_x_96:
[----:B------:R-:W-:-:S07]  /*9440*/  MOV R0, UR7 ;  /* 0x0000000700007c02 */ /* 0x000fce0008000f00 */
.L_x_186:
[----:B-1----:R1:W4:Y:S02]  /*9450*/  SYNCS.PHASECHK.TRANS64.TRYWAIT P0, [R0+URZ+0x50], R3 ;  /* 0x00005003000075a7 */ /* 0x00232400080011ff */
[----:B----4-:R-:W-:Y:S05]  /*9460*/  @!P0 NANOSLEEP.SYNCS 0x989680 ;  /* 0x009896800000895d */ /* 0x010fea0003900000 */
[----:B------:R-:W4:Y:S02]  /*9470*/  @!P0 SYNCS.PHASECHK.TRANS64 P0, [R0+URZ+0x50], R3 ;  /* 0x00005003000085a7 */ /* 0x000f2400080010ff */
[----:B----4-:R-:W-:Y:S05]  /*9480*/  @!P0 BRA `(.L_x_186) ;  /* 0xfffffffc00f08947 */ /* 0x010fea000383ffff */
[----:B------:R-:W-:Y:S05]  /*9490*/  BRA `(.L_x_187) ;  /* 0xffffffbc003c7947 */ /* 0x000fea000383ffff */
.L_x_97:
[----:B-1----:R-:W-:-:S07]  /*94a0*/  MOV R0, UR7 ;  /* 0x0000000700007c02 */ /* 0x002fce0008000f00 */
.L_x_188:
[----:B-1----:R1:W4:Y:S02]  /*94b0*/  SYNCS.PHASECHK.TRANS64.TRYWAIT P0, [R0+URZ+0x58], R3 ;  /* 0x00005803000075a7 */ /* 0x00232400080011ff */
[----:B----4-:R-:W-:Y:S05]  /*94c0*/  @!P0 NANOSLEEP.SYNCS 0x989680 ;  /* 0x009896800000895d */ /* 0x010fea0003900000 */
[----:B------:R-:W4:Y:S02]  /*94d0*/  @!P0 SYNCS.PHASECHK.TRANS64 P0, [R0+URZ+0x58], R3 ;  /* 0x00005803000085a7 */ /* 0x000f2400080010ff */
[----:B----4-:R-:W-:Y:S05]  /*94e0*/  @!P0 BRA `(.L_x_188) ;  /* 0xfffffffc00f08947 */ /* 0x010fea000383ffff */
[----:B------:R-:W-:Y:S05]  /*94f0*/  BRA `(.L_x_189) ;  /* 0xffffffbc002c7947 */ /* 0x000fea000383ffff */
.L_x_98:
[----:B-1----:R-:W-:-:S07]  /*9500*/  MOV R0, UR7 ;  /* 0x0000000700007c02 */ /* 0x002fce0008000f00 */
.L_x_190:
[----:B-1----:R1:W4:Y:S02]  /*9510*/  SYNCS.PHASECHK.TRANS64.TRYWAIT P0, [R0+URZ+0x60], R3 ;  /* 0x00006003000075a7 */ /* 0x00232400080011ff */
[----:B----4-:R-:W-:Y:S05]  /*9520*/  @!P0 NANOSLEEP.SYNCS 0x989680 ;  /* 0x009896800000895d */ /* 0x010fea0003900000 */
[----:B------:R-:W4:Y:S02]  /*9530*/  @!P0 SYNCS.PHASECHK.TRANS64 P0, [R0+URZ+0x60], R3 ;  /* 0x00006003000085a7 */ /* 0x000f2400080010ff */
[----:B----4-:R-:W-:Y:S05]  /*9540*/  @!P0 BRA `(.L_x_190) ;  /* 0xfffffffc00f08947 */ /* 0x010fea000383ffff */
[----:B------:R-:W-:Y:S05]  /*9550*/  BRA `(.L_x_191) ;  /* 0xffffffbc001c7947 */ /* 0x000fea000383ffff */
.L_x_100:
[----:B--2---:R2:W3:Y:S02]  /*9560*/  SYNCS.PHASECHK.TRANS64.TRYWAIT P0, [R0+URZ+0x80], R3 ;  /* 0x00008003000075a7 */ /* 0x0044e400080011ff */
[----:B---3--:R-:W-:Y:S05]  /*9570*/  @!P0 NANOSLEEP.SYNCS 0x989680 ;  /* 0x009896800000895d */ /* 0x008fea0003900000 */
[----:B------:R-:W3:Y:S02]  /*9580*/  @!P0 SYNCS.PHASECHK.TRANS64 P0, [R0+URZ+0x80], R3 ;  /* 0x00008003000085a7 */ /* 0x000ee400080010ff */
[----:B---3--:R-:W-:Y:S05]  /*9590*/  @!P0 BRA `(.L_x_100) ;  /* 0xfffffffc00f08947 */ /* 0x008fea000383ffff */
[----:B------:R-:W-:Y:S05]  /*95a0*/  BRA `(.L_x_192) ;  /* 0xffffffbc00f87947 */ /* 0x000fea000383ffff */
.L_x_111:
[----:B-1----:R-:W-:Y:S04]  /*95b0*/  MOV R0, UR48 ;  /* 0x0000003000007c02 */ /* 0x002fe80008000f00 */
[----:B------:R1:W3:Y:S03]  /*95c0*/  SYNCS.PHASECHK.TRANS64.TRYWAIT P1, [R0+URZ+0x30], R5 ;  /* 0x00003005000075a7 */ /* 0x0002e600080211ff */
[----:B---3--:R-:W-:Y:S05]  /*95d0*/  @!P1 NANOSLEEP.SYNCS 0x989680 ;  /* 0x009896800000995d */ /* 0x008fea0003900000 */
[----:B------:R-:W3:Y:S02]  /*95e0*/  @!P1 SYNCS.PHASECHK.TRANS64 P1, [R0+URZ+0x30], R5 ;  /* 0x00003005000095a7 */ /* 0x000ee400080210ff */
[----:B---3--:R-:W-:Y:S05]  /*95f0*/  @!P1 BRA `(.L_x_111) ;  /* 0xfffffffc00ec9947 */ /* 0x008fea000383ffff */
[----:B------:R-:W-:Y:S05]  /*9600*/  BRA `(.L_x_110) ;  /* 0xffffffcc00047947 */ /* 0x000fea000383ffff */
.L_x_113:
[----:B-1----:R1:W4:Y:S02]  /*9610*/  SYNCS.PHASECHK.TRANS64.TRYWAIT P0, [R88+URZ+0xa0], R3 ;  /* 0x0000a003580075a7 */ /* 0x00232400080011ff */
[----:B----4-:R-:W-:Y:S05]  /*9620*/  @!P0 NANOSLEEP.SYNCS 0x989680 ;  /* 0x009896800000895d */ /* 0x010fea0003900000 */
[----:B------:R-:W4:Y:S02]  /*9630*/  @!P0 SYNCS.PHASECHK.TRANS64 P0, [R88+URZ+0xa0], R3 ;  /* 0x0000a003580085a7 */ /* 0x000f2400080010ff */
[----:B----4-:R-:W-:Y:S05]  /*9640*/  @!P0 BRA `(.L_x_113) ;  /* 0xfffffffc00f08947 */ /* 0x010fea000383ffff */
[----:B------:R-:W-:Y:S05]  /*9650*/  BRA `(.L_x_112) ;  /* 0xffffffcc002c7947 */ /* 0x000fea000383ffff */
.L_x_122:
[----:B-1----:R1:W2:Y:S02]  /*9660*/  SYNCS.PHASECHK.TRANS64.TRYWAIT P0, [R3+URZ+0x30], R0 ;  /* 0x00003000030075a7 */ /* 0x0022a400080011ff */
[----:B--2---:R-:W-:Y:S05]  /*9670*/  @!P0 NANOSLEEP.SYNCS 0x989680 ;  /* 0x009896800000895d */ /* 0x004fea0003900000 */
[----:B------:R-:W2:Y:S02]  /*9680*/  @!P0 SYNCS.PHASECHK.TRANS64 P0, [R3+URZ+0x30], R0 ;  /* 0x00003000030085a7 */ /* 0x000ea400080010ff */
[----:B--2---:R-:W-:Y:S05]  /*9690*/  @!P0 BRA `(.L_x_122) ;  /* 0xfffffffc00f08947 */ /* 0x004fea000383ffff */
[----:B------:R-:W-:Y:S05]  /*96a0*/  BRA `(.L_x_121) ;  /* 0xffffffd400587947 */ /* 0x000fea000383ffff */
.L_x_130:
[----:B-1----:R1:W2:Y:S02]  /*96b0*/  SYNCS.PHASECHK.TRANS64.TRYWAIT P0, [R92+URZ+0x30], R5 ;  /* 0x000030055c0075a7 */ /* 0x0022a400080011ff */
[----:B--2---:R-:W-:Y:S05]  /*96c0*/  @!P0 NANOSLEEP.SYNCS 0x989680 ;  /* 0x009896800000895d */ /* 0x004fea0003900000 */
[----:B------:R-:W2:Y:S02]  /*96d0*/  @!P0 SYNCS.PHASECHK.TRANS64 P0, [R92+URZ+0x30], R5 ;  /* 0x000030055c0085a7 */ /* 0x000ea400080010ff */
[----:B--2---:R-:W-:Y:S05]  /*96e0*/  @!P0 BRA `(.L_x_130) ;  /* 0xfffffffc00f08947 */ /* 0x004fea000383ffff */
[----:B------:R-:W-:Y:S05]  /*96f0*/  BRA `(.L_x_129) ;  /* 0xffffffdc00ac7947 */ /* 0x000fea000383ffff */
.L_x_138:
[----:B-1----:R1:W2:Y:S02]  /*9700*/  SYNCS.PHASECHK.TRANS64.TRYWAIT P0, [R92+URZ+0x30], R5 ;  /* 0x000030055c0075a7 */ /* 0x0022a400080011ff */
[----:B--2---:R-:W-:Y:S05]  /*9710*/  @!P0 NANOSLEEP.SYNCS 0x989680 ;  /* 0x009896800000895d */ /* 0x004fea0003900000 */
[----:B------:R-:W2:Y:S02]  /*9720*/  @!P0 SYNCS.PHASECHK.TRANS64 P0, [R92+URZ+0x30], R5 ;  /* 0x000030055c0085a7 */ /* 0x000ea400080010ff */
[----:B--2---:R-:W-:Y:S05]  /*9730*/  @!P0 BRA `(.L_x_138) ;  /* 0xfffffffc00f08947 */ /* 0x004fea000383ffff */
[----:B------:R-:W-:Y:S05]  /*9740*/  BRA `(.L_x_137) ;  /* 0xffffffe800007947 */ /* 0x000fea000383ffff */
        .weak           $__internal_0_$__cuda_sm10x_tcgen05_guardrail_trap_col_being_dealloced_not_returned_by_alloc
        .type           $__internal_0_$__cuda_sm10x_tcgen05_guardrail_trap_col_being_dealloced_not_returned_by_alloc,@function
        .size           $__internal_0_$__cuda_sm10x_tcgen05_guardrail_trap_col_being_dealloced_not_returned_by_alloc,($__internal_1_$__cuda_sm10x_tcgen05_guardrail_trap_phase_invalid_during_alloc - $__internal_0_$__cuda_sm10x_tcgen05_guardrail_trap_col_being_dealloced_not_returned_by_alloc)
$__internal_0_$__cuda_sm10x_tcgen05_guardrail_trap_col_being_dealloced_not_returned_by_alloc:
[----:B------:R-:W-:Y:S05]  /*9750*/  BPT.TRAP 0x1 ;  /* 0x000000040000795c */ /* 0x000fea0000300000 */
[----:B------:R-:W-:-:S04]  /*9760*/  HFMA2 R3, -RZ, RZ, 0, 0 ;  /* 0x00000000ff037431 */ /* 0x000fc800000001ff */
[----:B------:R-:W-:Y:S05]  /*9770*/  RET.REL.NODEC R2 `(_ZN7cutlass13device_kernelINS_4gemm6kernel13GemmUniversalIN4cute5tupleIJiiiiEEENS1_10collective13CollectiveMmaINS1_35MainloopSm100TmaUmmaWarpSpecializedILi3ELi2ELi4ENS5_IJNS4_1CILi2EEENSA_ILi1EEESC_EEEEENS5_IJNSA_ILi128EEESF_NSA_ILi32EEEEEENS_10tfloat32_tENS5_IJlSC_lEEESI_SJ_NS4_8TiledMMAINS4_8MMA_AtomIJNS4_23SM100_MMA_TF32_2x1SM_SSISI_SI_fLi128ELi128ELNS4_4UMMA5MajorE0ELSO_0ELNSN_7ScaleInE0ELSP_0EEEEEENS4_6LayoutINS5_IJSC_SC_SC_EEENS5_IJNSA_ILi0EEESU_SU_EEEEENS5_IJNS4_10UnderscoreESX_SX_EEEEENS4_18SM100_TMA_2SM_LOADENS4_14ComposedLayoutINS4_7SwizzleILi3ELi4ELi3EEENS4_18smem_ptr_flag_bitsILi32EEENSS_INS5_IJNSA_ILi8EEESG_EEENS5_IJSG_SC_EEEEEEEvNS4_8identityES10_S1A_vS1B_EENS_8epilogue10collective18CollectiveEpilogueINS1D_23Sm100TmaWarpSpecializedILi4ELi2ELi16ELb1ELb0EEEJNS5_IJNSA_ILi64EEESF_SG_EEENS5_IJNSS_IS1I_SC_EENSS_INS5_IJNSA_ILi16EEESB_EEENS5_IJSC_S1I_EEEEEEEESI_SJ_SI_SJ_NS1D_6fusion15FusionCallbacksIS1H_NS1Q_17LinearCombinationISI_fSI_fLNS_15FloatRoundStyleE2EEES1J_S1P_JEEENS4_5SM1004TMEM4LOAD26SM100_TMEM_LOAD_32dp32b16xENS4_13SM90_TMA_LOADENS11_INS12_ILi2ELi4ELi3EEES15_NSS_INS5_IJS16_S1L_EEENS5_IJS1L_SC_EEEEEEENS4_39AutoVectorizingCopyWithAssumedAlignmentILi128EEENS4_14SM90_TMA_STOREES25_S27_S27_EEEvvEEEEvNT_6ParamsE) ;  /* 0xffffff6802207950 */ /* 0x000fea0003c3ffff */
        .weak           $__internal_1_$__cuda_sm10x_tcgen05_guardrail_trap_phase_invalid_during_alloc
        .type           $__internal_1_$__cuda_sm10x_tcgen05_guardrail_trap_phase_invalid_during_alloc,@function
        .size           $__internal_1_$__cuda_sm10x_tcgen05_guardrail_trap_phase_invalid_during_alloc,($__internal_2_$__cuda_sm10x_tcgen05_guardrail_trap_unallocated_columns_being_dealloced - $__internal_1_$__cuda_sm10x_tcgen05_guardrail_trap_phase_invalid_during_alloc)
$__internal_1_$__cuda_sm10x_tcgen05_guardrail_trap_phase_invalid_during_alloc:
[----:B------:R-:W-:Y:S05]  /*9780*/  BPT.TRAP 0x1 ;  /* 0x000000040000795c */ /* 0x000fea0000300000 */
[----:B------:R-:W-:-:S04]  /*9790*/  MOV R3, 0x0 ;  /* 0x0000000000037802 */ /* 0x000fc80000000f00 */
[----:B------:R-:W-:Y:S05]  /*97a0*/  RET.REL.NODEC R2 `(_ZN7cutlass13device_kernelINS_4gemm6kernel13GemmUniversalIN4cute5tupleIJiiiiEEENS1_10collective13CollectiveMmaINS1_35MainloopSm100TmaUmmaWarpSpecializedILi3ELi2ELi4ENS5_IJNS4_1CILi2EEENSA_ILi1EEESC_EEEEENS5_IJNSA_ILi128EEESF_NSA_ILi32EEEEEENS_10tfloat32_tENS5_IJlSC_lEEESI_SJ_NS4_8TiledMMAINS4_8MMA_AtomIJNS4_23SM100_MMA_TF32_2x1SM_SSISI_SI_fLi128ELi128ELNS4_4UMMA5MajorE0ELSO_0ELNSN_7ScaleInE0ELSP_0EEEEEENS4_6LayoutINS5_IJSC_SC_SC_EEENS5_IJNSA_ILi0EEESU_SU_EEEEENS5_IJNS4_10UnderscoreESX_SX_EEEEENS4_18SM100_TMA_2SM_LOADENS4_14ComposedLayoutINS4_7SwizzleILi3ELi4ELi3EEENS4_18smem_ptr_flag_bitsILi32EEENSS_INS5_IJNSA_ILi8EEESG_EEENS5_IJSG_SC_EEEEEEEvNS4_8identityES10_S1A_vS1B_EENS_8epilogue10collective18CollectiveEpilogueINS1D_23Sm100TmaWarpSpecializedILi4ELi2ELi16ELb1ELb0EEEJNS5_IJNSA_ILi64EEESF_SG_EEENS5_IJNSS_IS1I_SC_EENSS_INS5_IJNSA_ILi16EEESB_EEENS5_IJSC_S1I_EEEEEEEESI_SJ_SI_SJ_NS1D_6fusion15FusionCallbacksIS1H_NS1Q_17LinearCombinationISI_fSI_fLNS_15FloatRoundStyleE2EEES1J_S1P_JEEENS4_5SM1004TMEM4LOAD26SM100_TMEM_LOAD_32dp32b16xENS4_13SM90_TMA_LOADENS11_INS12_ILi2ELi4ELi3EEES15_NSS_INS5_IJS16_S1L_EEENS5_IJS1L_SC_EEEEEEENS4_39AutoVectorizingCopyWithAssumedAlignmentILi128EEENS4_14SM90_TMA_STOREES25_S27_S27_EEEvvEEEEvNT_6ParamsE) ;  /* 0xffffff6802147950 */ /* 0x000fea0003c3ffff */
        .weak           $__internal_2_$__cuda_sm10x_tcgen05_guardrail_trap_unallocated_columns_being_dealloced
        .type           $__internal_2_$__cuda_sm10x_tcgen05_guardrail_trap_unallocated_columns_being_dealloced,@function
        .size           $__internal_2_$__cuda_sm10x_tcgen05_guardrail_trap_unallocated_columns_being_dealloced,(.L_x_194 - $__internal_2_$__cuda_sm10x_tcgen05_guardrail_trap_unallocated_columns_being_dealloced)
$__internal_2_$__cuda_sm10x_tcgen05_guardrail_trap_unallocated_columns_being_dealloced:
[----:B------:R-:W-:Y:S05]  /*97b0*/  BPT.TRAP 0x1 ;  /* 0x000000040000795c */ /* 0x000fea0000300000 */
[----:B------:R-:W-:-:S04]  /*97c0*/  HFMA2 R3, -RZ, RZ, 0, 0 ;  /* 0x00000000ff037431 */ /* 0x000fc800000001ff */
[----:B------:R-:W-:Y:S05]  /*97d0*/  RET.REL.NODEC R2 `(_ZN7cutlass13device_kernelINS_4gemm6kernel13GemmUniversalIN4cute5tupleIJiiiiEEENS1_10collective13CollectiveMmaINS1_35MainloopSm100TmaUmmaWarpSpecializedILi3ELi2ELi4ENS5_IJNS4_1CILi2EEENSA_ILi1EEESC_EEEEENS5_IJNSA_ILi128EEESF_NSA_ILi32EEEEEENS_10tfloat32_tENS5_IJlSC_lEEESI_SJ_NS4_8TiledMMAINS4_8MMA_AtomIJNS4_23SM100_MMA_TF32_2x1SM_SSISI_SI_fLi128ELi128ELNS4_4UMMA5MajorE0ELSO_0ELNSN_7ScaleInE0ELSP_0EEEEEENS4_6LayoutINS5_IJSC_SC_SC_EEENS5_IJNSA_ILi0EEESU_SU_EEEEENS5_IJNS4_10UnderscoreESX_SX_EEEEENS4_18SM100_TMA_2SM_LOADENS4_14ComposedLayoutINS4_7SwizzleILi3ELi4ELi3EEENS4_18smem_ptr_flag_bitsILi32EEENSS_INS5_IJNSA_ILi8EEESG_EEENS5_IJSG_SC_EEEEEEEvNS4_8identityES10_S1A_vS1B_EENS_8epilogue10collective18CollectiveEpilogueINS1D_23Sm100TmaWarpSpecializedILi4ELi2ELi16ELb1ELb0EEEJNS5_IJNSA_ILi64EEESF_SG_EEENS5_IJNSS_IS1I_SC_EENSS_INS5_IJNSA_ILi16EEESB_EEENS5_IJSC_S1I_EEEEEEEESI_SJ_SI_SJ_NS1D_6fusion15FusionCallbacksIS1H_NS1Q_17LinearCombinationISI_fSI_fLNS_15FloatRoundStyleE2EEES1J_S1P_JEEENS4_5SM1004TMEM4LOAD26SM100_TMEM_LOAD_32dp32b16xENS4_13SM90_TMA_LOADENS11_INS12_ILi2ELi4ELi3EEES15_NSS_INS5_IJS16_S1L_EEENS5_IJS1L_SC_EEEEEEENS4_39AutoVectorizingCopyWithAssumedAlignmentILi128EEENS4_14SM90_TMA_STOREES25_S27_S27_EEEvvEEEEvNT_6ParamsE) ;  /* 0xffffff6802087950 */ /* 0x000fea0003c3ffff */
.L_x_193:
[----:B------:R-:W-:-:S00]  /*97e0*/  BRA `(.L_x_193) ;  /* 0xfffffffc00fc7947 */ /* 0x000fc0000383ffff */
[----:B------:R-:W-:-:S00]  /*97f0*/  NOP ;  /* 0x0000000000007918 */ /* 0x000fc00000000000 */
        /* <DEDUP_REMOVED lines=8> */
.L_x_194:


//--------------------- .nv.global.init           --------------------------
	.section	.nv.global.init,"aw",@progbits
.nv.global.init:
	.type		$str$27,@object
	.size		$str$27,($str$28 - $str$27)
$str$27:
        /*0000*/ 	.byte	0x28, 0x61, 0x64, 0x64, 0x72, 0x65, 0x73, 0x73, 0x20, 0x26, 0x20, 0x6d, 0x61, 0x73, 0x6b, 0x29
        /*0010*/ 	.byte	0x20, 0x3d, 0x3d, 0x20, 0x30, 0x00
	.type		$str$28,@object
	.size		$str$28,($str$26 - $str$28)
$str$28:
        /*0016*/ 	.byte	0x2f, 0x74, 0x6d, 0x70, 0x2f, 0x63, 0x75, 0x74, 0x6c, 0x61, 0x73, 0x73, 0x5f, 0x73, 0x77, 0x65
        /*0026*/ 	.byte	0x65, 0x70, 0x5f, 0x73, 0x72, 0x63, 0x2f, 0x69, 0x6e, 0x63, 0x6c, 0x75, 0x64, 0x65, 0x2f, 0x63
        /*0036*/ 	.byte	0x75, 0x74, 0x65, 0x2f, 0x70, 0x6f, 0x69, 0x6e, 0x74, 0x65, 0x72, 0x5f, 0x66, 0x6c, 0x61, 0x67
        /*0046*/ 	.byte	0x67, 0x65, 0x64, 0x2e, 0x68, 0x70, 0x70, 0x00
	.type		$str$26,@object
	.size		$str$26,($str$25 - $str$26)
$str$26:
        /*004e*/ 	.byte	0x2f, 0x74, 0x6d, 0x70, 0x2f, 0x63, 0x75, 0x74, 0x6c, 0x61, 0x73, 0x73, 0x5f, 0x73, 0x77, 0x65
        /*005e*/ 	.byte	0x65, 0x70, 0x5f, 0x73, 0x72, 0x63, 0x2f, 0x69, 0x6e, 0x63, 0x6c, 0x75, 0x64, 0x65, 0x2f, 0x63
        /*006e*/ 	.byte	0x75, 0x74, 0x65, 0x2f, 0x61, 0x74, 0x6f, 0x6d, 0x2f, 0x63, 0x6f, 0x70, 0x79, 0x5f, 0x74, 0x72
        /*007e*/ 	.byte	0x61, 0x69, 0x74, 0x73, 0x5f, 0x73, 0x6d, 0x31, 0x30, 0x30, 0x2e, 0x68, 0x70, 0x70, 0x00
	.type		$str$25,@object
	.size		$str$25,(__unnamed_1 - $str$25)
$str$25:
        /*008d*/ 	.byte	0x28, 0x28, 0x75, 0x69, 0x6e, 0x74, 0x33, 0x32, 0x5f, 0x74, 0x28, 0x74, 0x68, 0x72, 0x65, 0x61
        /*009d*/ 	.byte	0x64, 0x49, 0x64, 0x78, 0x2e, 0x78, 0x29, 0x20, 0x2f, 0x20, 0x33, 0x32, 0x29, 0x20, 0x25, 0x20
        /*00ad*/ 	.byte	0x34, 0x29, 0x20, 0x3d, 0x3d, 0x20, 0x28, 0x28, 0x28, 0x74, 0x6d, 0x65, 0x6d, 0x5f, 0x61, 0x64
        /*00bd*/ 	.byte	0x64, 0x72, 0x20, 0x3e, 0x3e, 0x20, 0x31, 0x36, 0x29, 0x20, 0x2f, 0x20, 0x33, 0x32, 0x29, 0x20
        /*00cd*/ 	.byte	0x25, 0x20, 0x34, 0x29, 0x00
	.type		__unnamed_1,@object
	.size		__unnamed_1,(__unnamed_2 - __unnamed_1)
__unnamed_1:
        /*00d2*/ 	.byte	0x61, 0x75, 0x74, 0x6f, 0x20, 0x63, 0x75, 0x74, 0x65, 0x3a, 0x3a, 0x61, 0x73, 0x5f, 0x70, 0x6f
        /* <DEDUP_REMOVED lines=24> */
        /*0262*/ 	.byte	0x43, 0x3c, 0x32, 0x30, 0x34, 0x38, 0x3e, 0x3e, 0x3e, 0x3e, 0x5d, 0x00
	.type		__unnamed_2,@object
	.size		__unnamed_2,(.L_2 - __unnamed_2)
__unnamed_2:
        /* <DEDUP_REMOVED lines=42> */
        /*050e*/ 	.byte	0x3e, 0x5d, 0x00
.L_2:


//--------------------- .nv.shared._ZN7cutlass13device_kernelINS_4gemm6kernel13GemmUniversalIN4cute5tupleIJiiiiEEENS1_10collective13CollectiveMmaINS1_35MainloopSm100TmaUmmaWarpSpecializedILi3ELi2ELi4ENS5_IJNS4_1CILi2EEENSA_ILi1EEESC_EEEEENS5_IJNSA_ILi128EEESF_NSA_ILi32EEEEEENS_10tfloat32_tENS5_IJlSC_lEEESI_SJ_NS4_8TiledMMAINS4_8MMA_AtomIJNS4_23SM100_MMA_TF32_2x1SM_SSISI_SI_fLi128ELi128ELNS4_4UMMA5MajorE0ELSO_0ELNSN_7ScaleInE0ELSP_0EEEEEENS4_6LayoutINS5_IJSC_SC_SC_EEENS5_IJNSA_ILi0EEESU_SU_EEEEENS5_IJNS4_10UnderscoreESX_SX_EEEEENS4_18SM100_TMA_2SM_LOADENS4_14ComposedLayoutINS4_7SwizzleILi3ELi4ELi3EEENS4_18smem_ptr_flag_bitsILi32EEENSS_INS5_IJNSA_ILi8EEESG_EEENS5_IJSG_SC_EEEEEEEvNS4_8identityES10_S1A_vS1B_EENS_8epilogue10collective18CollectiveEpilogueINS1D_23Sm100TmaWarpSpecializedILi4ELi2ELi16ELb1ELb0EEEJNS5_IJNSA_ILi64EEESF_SG_EEENS5_IJNSS_IS1I_SC_EENSS_INS5_IJNSA_ILi16EEESB_EEENS5_IJSC_S1I_EEEEEEEESI_SJ_SI_SJ_NS1D_6fusion15FusionCallbacksIS1H_NS1Q_17LinearCombinationISI_fSI_fLNS_15FloatRoundStyleE2EEES1J_S1P_JEEENS4_5SM1004TMEM4LOAD26SM100_TMEM_LOAD_32dp32b16xENS4_13SM90_TMA_LOADENS11_INS12_ILi2ELi4ELi3EEES15_NSS_INS5_IJS16_S1L_EEENS5_IJS1L_SC_EEEEEEENS4_39AutoVectorizingCopyWithAssumedAlignmentILi128EEENS4_14SM90_TMA_STOREES25_S27_S27_EEEvvEEEEvNT_6ParamsE --------------------------
	.section	.nv.shared._ZN7cutlass13device_kernelINS_4gemm6kernel13GemmUniversalIN4cute5tupleIJiiiiEEENS1_10collective13CollectiveMmaINS1_35MainloopSm100TmaUmmaWarpSpecializedILi3ELi2ELi4ENS5_IJNS4_1CILi2EEENSA_ILi1EEESC_EEEEENS5_IJNSA_ILi128EEESF_NSA_ILi32EEEEEENS_10tfloat32_tENS5_IJlSC_lEEESI_SJ_NS4_8TiledMMAINS4_8MMA_AtomIJNS4_23SM100_MMA_TF32_2x1SM_SSISI_SI_fLi128ELi128ELNS4_4UMMA5MajorE0ELSO_0ELNSN_7ScaleInE0ELSP_0EEEEEENS4_6LayoutINS5_IJSC_SC_SC_EEENS5_IJNSA_ILi0EEESU_SU_EEEEENS5_IJNS4_10UnderscoreESX_SX_EEEEENS4_18SM100_TMA_2SM_LOADENS4_14ComposedLayoutINS4_7SwizzleILi3ELi4ELi3EEENS4_18smem_ptr_flag_bitsILi32EEENSS_INS5_IJNSA_ILi8EEESG_EEENS5_IJSG_SC_EEEEEEEvNS4_8identityES10_S1A_vS1B_EENS_8epilogue10collective18CollectiveEpilogueINS1D_23Sm100TmaWarpSpecializedILi4ELi2ELi16ELb1ELb0EEEJNS5_IJNSA_ILi64EEESF_SG_EEENS5_IJNSS_IS1I_SC_EENSS_INS5_IJNSA_ILi16EEESB_EEENS5_IJSC_S1I_EEEEEEEESI_SJ_SI_SJ_NS1D_6fusion15FusionCallbacksIS1H_NS1Q_17LinearCombinationISI_fSI_fLNS_15FloatRoundStyleE2EEES1J_S1P_JEEENS4_5SM1004TMEM4LOAD26SM100_TMEM_LOAD_32dp32b16xENS4_13SM90_TMA_LOADENS11_INS12_ILi2ELi4ELi3EEES15_NSS_INS5_IJS16_S1L_EEENS5_IJS1L_SC_EEEEEEENS4_39AutoVectorizingCopyWithAssumedAlignmentILi128EEENS4_14SM90_TMA_STOREES25_S27_S27_EEEvvEEEEvNT_6ParamsE,"aw",@nobits
	.sectionflags	@""
	.align	16
	.zero		1024


//--------------------- .nv.shared.reserved.0     --------------------------
	.section	.nv.shared.reserved.0,"aw",@nobits
	.weak		__nv_reservedSMEM_offset_0_alias
	.size		__nv_reservedSMEM_offset_0_alias, 0, 64
	.other		__nv_reservedSMEM_offset_0_alias,@"STO_CUDA_RESERVED_SHARED STV_DEFAULT"
__nv_reservedSMEM_offset_0_alias:
	.zero		0
.nv.shared.reserved.0:
	.zero		64
	.weak		__nv_reservedSMEM_tcgen05_partition
	.type		__nv_reservedSMEM_tcgen05_partition,@object
	.size		__nv_reservedSMEM_tcgen05_partition,(.L_0 - __nv_reservedSMEM_tcgen05_partition)
__nv_reservedSMEM_tcgen05_partition:
	.zero		32
.L_0:


//--------------------- .nv.global                --------------------------
	.section	.nv.global,"aw",@nobits
.nv.global:
	.type		_ZN40_INTERNAL_1e31e17f_4_k_cu_5b5d7232_103244cute1_E,@object
	.size		_ZN40_INTERNAL_1e31e17f_4_k_cu_5b5d7232_103244cute1_E,(_ZN40_INTERNAL_1e31e17f_4_k_cu_5b5d7232_103244cuda3std3__45__cpo6cbeginE - _ZN40_INTERNAL_1e31e17f_4_k_cu_5b5d7232_103244cute1_E)
_ZN40_INTERNAL_1e31e17f_4_k_cu_5b5d7232_103244cute1_E:
	.zero		1
	.type		_ZN40_INTERNAL_1e31e17f_4_k_cu_5b5d7232_103244cuda3std3__45__cpo6cbeginE,@object
	.size		_ZN40_INTERNAL_1e31e17f_4_k_cu_5b5d7232_103244cuda3std3__45__cpo6cbeginE,(_ZN40_INTERNAL_1e31e17f_4_k_cu_5b5d7232_103244cuda3std3__48in_placeE - _ZN40_INTERNAL_1e31e17f_4_k_cu_5b5d7232_103244cuda3std3__45__cpo6cbeginE)
_ZN40_INTERNAL_1e31e17f_4_k_cu_5b5d7232_103244cuda3std3__45__cpo6cbeginE:
	.zero		1
	.type		_ZN40_INTERNAL_1e31e17f_4_k_cu_5b5d7232_103244cuda3std3__48in_placeE,@object
	.size		_ZN40_INTERNAL_1e31e17f_4_k_cu_5b5d7232_103244cuda3std3__48in_placeE,(_ZN40_INTERNAL_1e31e17f_4_k_cu_5b5d7232_103244cuda3std6ranges3__45__cpo9iter_moveE - _ZN40_INTERNAL_1e31e17f_4_k_cu_5b5d7232_103244cuda3std3__48in_placeE)
_ZN40_INTERNAL_1e31e17f_4_k_cu_5b5d7232_103244cuda3std3__48in_placeE:
	.zero		1
	.type		_ZN40_INTERNAL_1e31e17f_4_k_cu_5b5d7232_103244cuda3std6ranges3__45__cpo9iter_moveE,@object
	.size		_ZN40_INTERNAL_1e31e17f_4_k_cu_5b5d7232_103244cuda3std6ranges3__45__cpo9iter_moveE,(_ZN40_INTERNAL_1e31e17f_4_k_cu_5b5d7232_103244cuda3std3__45__cpo5beginE - _ZN40_INTERNAL_1e31e17f_4_k_cu_5b5d7232_103244cuda3std6ranges3__45__cpo9iter_moveE)
_ZN40_INTERNAL_1e31e17f_4_k_cu_5b5d7232_103244cuda3std6ranges3__45__cpo9iter_moveE:
	.zero		1
	.type		_ZN40_INTERNAL_1e31e17f_4_k_cu_5b5d7232_103244cuda3std3__45__cpo5beginE,@object
	.size		_ZN40_INTERNAL_1e31e17f_4_k_cu_5b5d7232_103244cuda3std3__45__cpo5beginE,(_ZN40_INTERNAL_1e31e17f_4_k_cu_5b5d7232_103244cuda3std3__442_GLOBAL__N__1e31e17f_4_k_cu_5b5d7232_103246ignoreE - _ZN40_INTERNAL_1e31e17f_4_k_cu_5b5d7232_103244cuda3std3__45__cpo5beginE)
_ZN40_INTERNAL_1e31e17f_4_k_cu_5b5d7232_103244cuda3std3__45__cpo5beginE:
	.zero		1
	.type		_ZN40_INTERNAL_1e31e17f_4_k_cu_5b5d7232_103244cuda3std3__442_GLOBAL__N__1e31e17f_4_k_cu_5b5d7232_103246ignoreE,@object
	.size		_ZN40_INTERNAL_1e31e17f_4_k_cu_5b5d7232_103244cuda3std3__442_GLOBAL__N__1e31e17f_4_k_cu_5b5d7232_103246ignoreE,(_ZN40_INTERNAL_1e31e17f_4_k_cu_5b5d7232_103244cute7productE - _ZN40_INTERNAL_1e31e17f_4_k_cu_5b5d7232_103244cuda3std3__442_GLOBAL__N__1e31e17f_4_k_cu_5b5d7232_103246ignoreE)
_ZN40_INTERNAL_1e31e17f_4_k_cu_5b5d7232_103244cuda3std3__442_GLOBAL__N__1e31e17f_4_k_cu_5b5d7232_103246ignoreE:
	.zero		1
	.type		_ZN40_INTERNAL_1e31e17f_4_k_cu_5b5d7232_103244cute7productE,@object
	.size		_ZN40_INTERNAL_1e31e17f_4_k_cu_5b5d7232_103244cute7productE,(_ZN40_INTERNAL_1e31e17f_4_k_cu_5b5d7232_103244cuda3std3__45__cpo3endE - _ZN40_INTERNAL_1e31e17f_4_k_cu_5b5d7232_103244cute7productE)
_ZN40_INTERNAL_1e31e17f_4_k_cu_5b5d7232_103244cute7productE:
	.zero		1
	.type		_ZN40_INTERNAL_1e31e17f_4_k_cu_5b5d7232_103244cuda3std3__45__cpo3endE,@object
	.size		_ZN40_INTERNAL_1e31e17f_4_k_cu_5b5d7232_103244cuda3std3__45__cpo3endE,(_ZN40_INTERNAL_1e31e17f_4_k_cu_5b5d7232_103244cuda3std3__419piecewise_constructE - _ZN40_INTERNAL_1e31e17f_4_k_cu_5b5d7232_103244cuda3std3__45__cpo3endE)
_ZN40_INTERNAL_1e31e17f_4_k_cu_5b5d7232_103244cuda3std3__45__cpo3endE:
	.zero		1
	.type		_ZN40_INTERNAL_1e31e17f_4_k_cu_5b5d7232_103244cuda3std3__419piecewise_constructE,@object
	.size		_ZN40_INTERNAL_1e31e17f_4_k_cu_5b5d7232_103244cuda3std3__419piecewise_constructE,(_ZN40_INTERNAL_1e31e17f_4_k_cu_5b5d7232_103244cuda3std3__45__cpo4cendE - _ZN40_INTERNAL_1e31e17f_4_k_cu_5b5d7232_103244cuda3std3__419piecewise_constructE)
_ZN40_INTERNAL_1e31e17f_4_k_cu_5b5d7232_103244cuda3std3__419piecewise_constructE:
	.zero		1
	.type		_ZN40_INTERNAL_1e31e17f_4_k_cu_5b5d7232_103244cuda3std3__45__cpo4cendE,@object
	.size		_ZN40_INTERNAL_1e31e17f_4_k_cu_5b5d7232_103244cuda3std3__45__cpo4cendE,(_ZN40_INTERNAL_1e31e17f_4_k_cu_5b5d7232_103244cuda3std6ranges3__45__cpo4swapE - _ZN40_INTERNAL_1e31e17f_4_k_cu_5b5d7232_103244cuda3std3__45__cpo4cendE)
_ZN40_INTERNAL_1e31e17f_4_k_cu_5b5d7232_103244cuda3std3__45__cpo4cendE:
	.zero		1
	.type		_ZN40_INTERNAL_1e31e17f_4_k_cu_5b5d7232_103244cuda3std6ranges3__45__cpo4swapE,@object
	.size		_ZN40_INTERNAL_1e31e17f_4_k_cu_5b5d7232_103244cuda3std6ranges3__45__cpo4swapE,(.L_10 - _ZN40_INTERNAL_1e31e17f_4_k_cu_5b5d7232_103244cuda3std6ranges3__45__cpo4swapE)
_ZN40_INTERNAL_1e31e17f_4_k_cu_5b5d7232_103244cuda3std6ranges3__45__cpo4swapE:
	.zero		1
.L_10:


//--------------------- .nv.constant0._ZN7cutlass13device_kernelINS_4gemm6kernel13GemmUniversalIN4cute5tupleIJiiiiEEENS1_10collective13CollectiveMmaINS1_35MainloopSm100TmaUmmaWarpSpecializedILi3ELi2ELi4ENS5_IJNS4_1CILi2EEENSA_ILi1EEESC_EEEEENS5_IJNSA_ILi128EEESF_NSA_ILi32EEEEEENS_10tfloat32_tENS5_IJlSC_lEEESI_SJ_NS4_8TiledMMAINS4_8MMA_AtomIJNS4_23SM100_MMA_TF32_2x1SM_SSISI_SI_fLi128ELi128ELNS4_4UMMA5MajorE0ELSO_0ELNSN_7ScaleInE0ELSP_0EEEEEENS4_6LayoutINS5_IJSC_SC_SC_EEENS5_IJNSA_ILi0EEESU_SU_EEEEENS5_IJNS4_10UnderscoreESX_SX_EEEEENS4_18SM100_TMA_2SM_LOADENS4_14ComposedLayoutINS4_7SwizzleILi3ELi4ELi3EEENS4_18smem_ptr_flag_bitsILi32EEENSS_INS5_IJNSA_ILi8EEESG_EEENS5_IJSG_SC_EEEEEEEvNS4_8identityES10_S1A_vS1B_EENS_8epilogue10collective18CollectiveEpilogueINS1D_23Sm100TmaWarpSpecializedILi4ELi2ELi16ELb1ELb0EEEJNS5_IJNSA_ILi64EEESF_SG_EEENS5_IJNSS_IS1I_SC_EENSS_INS5_IJNSA_ILi16EEESB_EEENS5_IJSC_S1I_EEEEEEEESI_SJ_SI_SJ_NS1D_6fusion15FusionCallbacksIS1H_NS1Q_17LinearCombinationISI_fSI_fLNS_15FloatRoundStyleE2EEES1J_S1P_JEEENS4_5SM1004TMEM4LOAD26SM100_TMEM_LOAD_32dp32b16xENS4_13SM90_TMA_LOADENS11_INS12_ILi2ELi4ELi3EEES15_NSS_INS5_IJS16_S1L_EEENS5_IJS1L_SC_EEEEEEENS4_39AutoVectorizingCopyWithAssumedAlignmentILi128EEENS4_14SM90_TMA_STOREES25_S27_S27_EEEvvEEEEvNT_6ParamsE --------------------------
	.section	.nv.constant0._ZN7cutlass13device_kernelINS_4gemm6kernel13GemmUniversalIN4cute5tupleIJiiiiEEENS1_10collective13CollectiveMmaINS1_35MainloopSm100TmaUmmaWarpSpecializedILi3ELi2ELi4ENS5_IJNS4_1CILi2EEENSA_ILi1EEESC_EEEEENS5_IJNSA_ILi128EEESF_NSA_ILi32EEEEEENS_10tfloat32_tENS5_IJlSC_lEEESI_SJ_NS4_8TiledMMAINS4_8MMA_AtomIJNS4_23SM100_MMA_TF32_2x1SM_SSISI_SI_fLi128ELi128ELNS4_4UMMA5MajorE0ELSO_0ELNSN_7ScaleInE0ELSP_0EEEEEENS4_6LayoutINS5_IJSC_SC_SC_EEENS5_IJNSA_ILi0EEESU_SU_EEEEENS5_IJNS4_10UnderscoreESX_SX_EEEEENS4_18SM100_TMA_2SM_LOADENS4_14ComposedLayoutINS4_7SwizzleILi3ELi4ELi3EEENS4_18smem_ptr_flag_bitsILi32EEENSS_INS5_IJNSA_ILi8EEESG_EEENS5_IJSG_SC_EEEEEEEvNS4_8identityES10_S1A_vS1B_EENS_8epilogue10collective18CollectiveEpilogueINS1D_23Sm100TmaWarpSpecializedILi4ELi2ELi16ELb1ELb0EEEJNS5_IJNSA_ILi64EEESF_SG_EEENS5_IJNSS_IS1I_SC_EENSS_INS5_IJNSA_ILi16EEESB_EEENS5_IJSC_S1I_EEEEEEEESI_SJ_SI_SJ_NS1D_6fusion15FusionCallbacksIS1H_NS1Q_17LinearCombinationISI_fSI_fLNS_15FloatRoundStyleE2EEES1J_S1P_JEEENS4_5SM1004TMEM4LOAD26SM100_TMEM_LOAD_32dp32b16xENS4_13SM90_TMA_LOADENS11_INS12_ILi2ELi4ELi3EEES15_NSS_INS5_IJS16_S1L_EEENS5_IJS1L_SC_EEEEEEENS4_39AutoVectorizingCopyWithAssumedAlignmentILi128EEENS4_14SM90_TMA_STOREES25_S27_S27_EEEvvEEEEvNT_6ParamsE,"a",@progbits
	.sectionflags	@""
	.align	4
.nv.constant0._ZN7cutlass13device_kernelINS_4gemm6kernel13GemmUniversalIN4cute5tupleIJiiiiEEENS1_10collective13CollectiveMmaINS1_35MainloopSm100TmaUmmaWarpSpecializedILi3ELi2ELi4ENS5_IJNS4_1CILi2EEENSA_ILi1EEESC_EEEEENS5_IJNSA_ILi128EEESF_NSA_ILi32EEEEEENS_10tfloat32_tENS5_IJlSC_lEEESI_SJ_NS4_8TiledMMAINS4_8MMA_AtomIJNS4_23SM100_MMA_TF32_2x1SM_SSISI_SI_fLi128ELi128ELNS4_4UMMA5MajorE0ELSO_0ELNSN_7ScaleInE0ELSP_0EEEEEENS4_6LayoutINS5_IJSC_SC_SC_EEENS5_IJNSA_ILi0EEESU_SU_EEEEENS5_IJNS4_10UnderscoreESX_SX_EEEEENS4_18SM100_TMA_2SM_LOADENS4_14ComposedLayoutINS4_7SwizzleILi3ELi4ELi3EEENS4_18smem_ptr_flag_bitsILi32EEENSS_INS5_IJNSA_ILi8EEESG_EEENS5_IJSG_SC_EEEEEEEvNS4_8identityES10_S1A_vS1B_EENS_8epilogue10collective18CollectiveEpilogueINS1D_23Sm100TmaWarpSpecializedILi4ELi2ELi16ELb1ELb0EEEJNS5_IJNSA_ILi64EEESF_SG_EEENS5_IJNSS_IS1I_SC_EENSS_INS5_IJNSA_ILi16EEESB_EEENS5_IJSC_S1I_EEEEEEEESI_SJ_SI_SJ_NS1D_6fusion15FusionCallbacksIS1H_NS1Q_17LinearCombinationISI_fSI_fLNS_15FloatRoundStyleE2EEES1J_S1P_JEEENS4_5SM1004TMEM4LOAD26SM100_TMEM_LOAD_32dp32b16xENS4_13SM90_TMA_LOADENS11_INS12_ILi2ELi4ELi3EEES15_NSS_INS5_IJS16_S1L_EEENS5_IJS1L_SC_EEEEEEENS4_39AutoVectorizingCopyWithAssumedAlignmentILi128EEENS4_14SM90_TMA_STOREES25_S27_S27_EEEvvEEEEvNT_6ParamsE:
	.zero		2944


//--------------------- SYMBOLS --------------------------

	.type		.nv.reservedSmem.offset0,@object
	.size		.nv.reservedSmem.offset0,0x4
	.type		.nv.reservedSmem.cap,@object
	.size		.nv.reservedSmem.cap,0x4
	.type		__assertfail,@function
